	.target	sm_90a

	.elftype	@"ET_EXEC"


//--------------------- .note.nv.tkinfo           --------------------------
	.section	.note.nv.tkinfo,"",@"SHT_NOTE"
	.sectionflags	@"SHF_NOTE_NV_TKINFO"
	.tkinfo
        /*0018*/ 	.word	0x00000002
        /*0030*/ 	.string	""
        /*0030*/ 	.string	"ptxas"
        /*0030*/ 	.string	"Cuda compilation tools, release 13.0, V13.0.88"
        /*0030*/ 	.string	"Build cuda_13.0.r13.0/compiler.36424714_0"
        /*0030*/ 	.string	"-v  -suppress-debug-info  -lineinfo  -arch sm_90a "



//--------------------- .note.nv.cuinfo           --------------------------
	.section	.note.nv.cuinfo,"",@"SHT_NOTE"
	.sectionflags	@"SHF_NOTE_NV_CUINFO"
        /*0018*/ 	.short	0x0002
        /*001a*/ 	.short	0x005a
        /*001c*/ 	.short	0x0082
	.zero		2


//--------------------- .nv.info                  --------------------------
	.section	.nv.info,"",@"SHT_CUDA_INFO"
	.align	4


	//----- nvinfo : EIATTR_REGCOUNT
	.align		4
        /*0000*/ 	.byte	0x04, 0x2f
        /*0002*/ 	.short	(.L_1 - .L_0)
	.align		4
.L_0:
        /*0004*/ 	.word	index@(matmul_kernel)
        /*0008*/ 	.word	0x000000ff


	//----- nvinfo : EIATTR_FRAME_SIZE
	.align		4
.L_1:
        /*000c*/ 	.byte	0x04, 0x11
        /*000e*/ 	.short	(.L_3 - .L_2)
	.align		4
.L_2:
        /*0010*/ 	.word	index@(matmul_kernel)
        /*0014*/ 	.word	0x00000110


	//----- nvinfo : EIATTR_MIN_STACK_SIZE
	.align		4
.L_3:
        /*0018*/ 	.byte	0x04, 0x12
        /*001a*/ 	.short	(.L_5 - .L_4)
	.align		4
.L_4:
        /*001c*/ 	.word	index@(matmul_kernel)
        /*0020*/ 	.word	0x00000110
.L_5:


//--------------------- .nv.compat                --------------------------
	.section	.nv.compat,"",@"SHT_CUDA_COMPAT_INFO"
	.align	4
        /*0000*/ 	.byte	0x02, 0x09, 0x01, 0x00, 0x02, 0x02, 0x01, 0x00, 0x02, 0x05, 0x05, 0x00, 0x03, 0x07, 0x01, 0x01
        /*0010*/ 	.byte	0x02, 0x03, 0x00, 0x00, 0x02, 0x06, 0x01, 0x00, 0x04, 0x0b, 0x08, 0x00, 0x00, 0x00, 0x00, 0x00
        /*0020*/ 	.byte	0x00, 0x00, 0x00, 0x00


//--------------------- .nv.info.matmul_kernel    --------------------------
	.section	.nv.info.matmul_kernel,"",@"SHT_CUDA_INFO"
	.sectionflags	@""
	.align	4


	//----- nvinfo : EIATTR_CUDA_API_VERSION
	.align		4
        /*0000*/ 	.byte	0x04, 0x37
        /*0002*/ 	.short	(.L_7 - .L_6)
.L_6:
        /*0004*/ 	.word	0x00000082


	//----- nvinfo : EIATTR_KPARAM_INFO
	.align		4
.L_7:
        /*0008*/ 	.byte	0x04, 0x17
        /*000a*/ 	.short	(.L_9 - .L_8)
.L_8:
        /*000c*/ 	.word	0x00000000
        /*0010*/ 	.short	0x000d
        /*0012*/ 	.short	0x0048
        /*0014*/ 	.byte	0x00, 0xf4, 0x21, 0x00


	//----- nvinfo : EIATTR_KPARAM_INFO
	.align		4
.L_9:
        /*0018*/ 	.byte	0x04, 0x17
        /*001a*/ 	.short	(.L_11 - .L_10)
.L_10:
        /*001c*/ 	.word	0x00000000
        /*0020*/ 	.short	0x000c
        /*0022*/ 	.short	0x0040
        /*0024*/ 	.byte	0x00, 0xf4, 0x21, 0x00


	//----- nvinfo : EIATTR_KPARAM_INFO
	.align		4
.L_11:
        /*0028*/ 	.byte	0x04, 0x17
        /*002a*/ 	.short	(.L_13 - .L_12)
.L_12:
        /*002c*/ 	.word	0x00000000
        /*0030*/ 	.short	0x000b
        /*0032*/ 	.short	0x0038
        /*0034*/ 	.byte	0x00, 0xf0, 0x11, 0x00


	//----- nvinfo : EIATTR_KPARAM_INFO
	.align		4
.L_13:
        /*0038*/ 	.byte	0x04, 0x17
        /*003a*/ 	.short	(.L_15 - .L_14)
.L_14:
        /*003c*/ 	.word	0x00000000
        /*0040*/ 	.short	0x000a
        /*0042*/ 	.short	0x0034
        /*0044*/ 	.byte	0x00, 0xf0, 0x11, 0x00


	//----- nvinfo : EIATTR_KPARAM_INFO
	.align		4
.L_15:
        /*0048*/ 	.byte	0x04, 0x17
        /*004a*/ 	.short	(.L_17 - .L_16)
.L_16:
        /*004c*/ 	.word	0x00000000
        /*0050*/ 	.short	0x0009
        /*0052*/ 	.short	0x0030
        /*0054*/ 	.byte	0x00, 0xf0, 0x11, 0x00


	//----- nvinfo : EIATTR_KPARAM_INFO
	.align		4
.L_17:
        /*0058*/ 	.byte	0x04, 0x17
        /*005a*/ 	.short	(.L_19 - .L_18)
.L_18:
        /*005c*/ 	.word	0x00000000
        /*0060*/ 	.short	0x0008
        /*0062*/ 	.short	0x002c
        /*0064*/ 	.byte	0x00, 0xf0, 0x11, 0x00


	//----- nvinfo : EIATTR_KPARAM_INFO
	.align		4
.L_19:
        /*0068*/ 	.byte	0x04, 0x17
        /*006a*/ 	.short	(.L_21 - .L_20)
.L_20:
        /*006c*/ 	.word	0x00000000
        /*0070*/ 	.short	0x0007
        /*0072*/ 	.short	0x0028
        /*0074*/ 	.byte	0x00, 0xf0, 0x11, 0x00


	//----- nvinfo : EIATTR_KPARAM_INFO
	.align		4
.L_21:
        /*0078*/ 	.byte	0x04, 0x17
        /*007a*/ 	.short	(.L_23 - .L_22)
.L_22:
        /*007c*/ 	.word	0x00000000
        /*0080*/ 	.short	0x0006
        /*0082*/ 	.short	0x0024
        /*0084*/ 	.byte	0x00, 0xf0, 0x11, 0x00


	//----- nvinfo : EIATTR_KPARAM_INFO
	.align		4
.L_23:
        /*0088*/ 	.byte	0x04, 0x17
        /*008a*/ 	.short	(.L_25 - .L_24)
.L_24:
        /*008c*/ 	.word	0x00000000
        /*0090*/ 	.short	0x0005
        /*0092*/ 	.short	0x0020
        /*0094*/ 	.byte	0x00, 0xf0, 0x11, 0x00


	//----- nvinfo : EIATTR_KPARAM_INFO
	.align		4
.L_25:
        /*0098*/ 	.byte	0x04, 0x17
        /*009a*/ 	.short	(.L_27 - .L_26)
.L_26:
        /*009c*/ 	.word	0x00000000
        /*00a0*/ 	.short	0x0004
        /*00a2*/ 	.short	0x001c
        /*00a4*/ 	.byte	0x00, 0xf0, 0x11, 0x00


	//----- nvinfo : EIATTR_KPARAM_INFO
	.align		4
.L_27:
        /*00a8*/ 	.byte	0x04, 0x17
        /*00aa*/ 	.short	(.L_29 - .L_28)
.L_28:
        /*00ac*/ 	.word	0x00000000
        /*00b0*/ 	.short	0x0003
        /*00b2*/ 	.short	0x0018
        /*00b4*/ 	.byte	0x00, 0xf0, 0x11, 0x00


	//----- nvinfo : EIATTR_KPARAM_INFO
	.align		4
.L_29:
        /*00b8*/ 	.byte	0x04, 0x17
        /*00ba*/ 	.short	(.L_31 - .L_30)
.L_30:
        /*00bc*/ 	.word	0x00000000
        /*00c0*/ 	.short	0x0002
        /*00c2*/ 	.short	0x0010
        /*00c4*/ 	.byte	0x00, 0xf4, 0x21, 0x00


	//----- nvinfo : EIATTR_KPARAM_INFO
	.align		4
.L_31:
        /*00c8*/ 	.byte	0x04, 0x17
        /*00ca*/ 	.short	(.L_33 - .L_32)
.L_32:
        /*00cc*/ 	.word	0x00000000
        /*00d0*/ 	.short	0x0001
        /*00d2*/ 	.short	0x0008
        /*00d4*/ 	.byte	0x00, 0xf4, 0x21, 0x00


	//----- nvinfo : EIATTR_KPARAM_INFO
	.align		4
.L_33:
        /*00d8*/ 	.byte	0x04, 0x17
        /*00da*/ 	.short	(.L_35 - .L_34)
.L_34:
        /*00dc*/ 	.word	0x00000000
        /*00e0*/ 	.short	0x0000
        /*00e2*/ 	.short	0x0000
        /*00e4*/ 	.byte	0x00, 0xf4, 0x21, 0x00


	//----- nvinfo : EIATTR_EXPLICIT_CLUSTER
	.align		4
.L_35:
        /*00e8*/ 	.byte	0x01, 0x3e
	.zero		2


	//----- nvinfo : EIATTR_CTA_PER_CLUSTER
	.align		4
        /*00ec*/ 	.byte	0x04, 0x3d
        /*00ee*/ 	.short	(.L_37 - .L_36)
.L_36:
        /*00f0*/ 	.word	0x00000004
        /*00f4*/ 	.word	0x00000001
        /*00f8*/ 	.word	0x00000001


	//----- nvinfo : EIATTR_SPARSE_MMA_MASK
	.align		4
.L_37:
        /*00fc*/ 	.byte	0x03, 0x50
        /*00fe*/ 	.short	0x0000


	//----- nvinfo : EIATTR_MAXREG_COUNT
	.align		4
        /*0100*/ 	.byte	0x03, 0x1b
        /*0102*/ 	.short	0x00ff


	//----- nvinfo : EIATTR_NUM_BARRIERS
	.align		4
        /*0104*/ 	.byte	0x02, 0x4c
        /*0106*/ 	.byte	0x01
	.zero		1


	//----- nvinfo : EIATTR_ANNOTATIONS
	.align		4
        /*0108*/ 	.byte	0x04, 0x55
        /*010a*/ 	.short	(.L_39 - .L_38)


	//   ....[0]....
.L_38:
        /*010c*/ 	.word	0x00000001
        /*0110*/ 	.byte	0x10, 0x06, 0x00, 0x00, 0x01, 0x00, 0x00, 0x00, 0xf0, 0x09, 0x00, 0x00, 0x01, 0x00, 0x00, 0x00
        /* <DEDUP_REMOVED lines=103> */
        /*0790*/ 	.byte	0x60, 0xa1, 0x00, 0x00, 0x01, 0x00, 0x00, 0x00, 0xb0, 0xa1, 0x00, 0x00


	//----- nvinfo : EIATTR_MERCURY_ISA_VERSION
	.align		4
.L_39:
        /*079c*/ 	.byte	0x03, 0x5f
        /*079e*/ 	.short	0x0101


	//----- nvinfo : EIATTR_EXIT_INSTR_OFFSETS
	.align		4
        /*07a0*/ 	.byte	0x04, 0x1c
        /*07a2*/ 	.short	(.L_41 - .L_40)


	//   ....[0]....
.L_40:
        /*07a4*/ 	.word	0x0000bdf0


	//   ....[1]....
        /*07a8*/ 	.word	0x0000be20


	//----- nvinfo : EIATTR_REQNTID
	.align		4
.L_41:
        /*07ac*/ 	.byte	0x04, 0x10
        /*07ae*/ 	.short	(.L_43 - .L_42)
.L_42:
        /*07b0*/ 	.word	0x00000040
        /*07b4*/ 	.word	0x00000001
        /*07b8*/ 	.word	0x00000001


	//----- nvinfo : EIATTR_CBANK_PARAM_SIZE
	.align		4
.L_43:
        /*07bc*/ 	.byte	0x03, 0x19
        /*07be*/ 	.short	0x0050


	//----- nvinfo : EIATTR_PARAM_CBANK
	.align		4
        /*07c0*/ 	.byte	0x04, 0x0a
        /*07c2*/ 	.short	(.L_45 - .L_44)
	.align		4
.L_44:
        /*07c4*/ 	.word	index@(.nv.constant0.matmul_kernel)
        /*07c8*/ 	.short	0x0210
        /*07ca*/ 	.short	0x0050


	//----- nvinfo : EIATTR_SW_WAR
	.align		4
.L_45:
        /*07cc*/ 	.byte	0x04, 0x36
        /*07ce*/ 	.short	(.L_47 - .L_46)
.L_46:
        /*07d0*/ 	.word	0x00000008
.L_47:


//--------------------- .nv.callgraph             --------------------------
	.section	.nv.callgraph,"",@"SHT_CUDA_CALLGRAPH"
	.align	4
	.sectionentsize	8
	.align		4
        /*0000*/ 	.word	0x00000000
	.align		4
        /*0004*/ 	.word	0xffffffff
	.align		4
        /*0008*/ 	.word	0x00000000
	.align		4
        /*000c*/ 	.word	0xfffffffe
	.align		4
        /*0010*/ 	.word	0x00000000
	.align		4
        /*0014*/ 	.word	0xfffffffd
	.align		4
        /*0018*/ 	.word	0x00000000
	.align		4
        /*001c*/ 	.word	0xfffffffc


//--------------------- .text.matmul_kernel       --------------------------
	.section	.text.matmul_kernel,"ax",@progbits
	.align	128
        .global         matmul_kernel
        .type           matmul_kernel,@function
        .size           matmul_kernel,(.L_x_4 - matmul_kernel)
        .other          matmul_kernel,@"STO_CUDA_ENTRY STV_DEFAULT"
matmul_kernel:
.text.matmul_kernel:
[----:B------:R-:W0:Y:S08]  /*0000*/  LDC R1, c[0x0][0x28] ;  /* 0x00000a00ff017b82 */ /* 0x000e300000000800 */
[----:B------:R-:W1:Y:S01]  /*0010*/  LDC.64 R48, c[0x0][0x228] ;  /* 0x00008a00ff307b82 */ /* 0x000e620000000a00 */
[----:B------:R-:W2:Y:S01]  /*0020*/  S2R R25, SR_TID.X ;  /* 0x0000000000197919 */ /* 0x000ea20000002100 */
[----:B0-----:R-:W-:Y:S01]  /*0030*/  VIADD R1, R1, 0xfffffef0 ;  /* 0xfffffef001017836 */ /* 0x001fe20000000000 */
[----:B------:R-:W-:-:S05]  /*0040*/  ULDC.64 UR8, c[0x0][0x208] ;  /* 0x0000820000087ab9 */ /* 0x000fca0000000a00 */
[----:B------:R-:W0:Y:S08]  /*0050*/  S2UR UR4, SR_CTAID.X ;  /* 0x00000000000479c3 */ /* 0x000e300000002500 */
[----:B------:R-:W3:Y:S01]  /*0060*/  LDC R21, c[0x0][0x230] ;  /* 0x00008c00ff157b82 */ /* 0x000ee20000000800 */
[----:B-1----:R-:W-:-:S05]  /*0070*/  VIADD R0, R49, 0x7f ;  /* 0x0000007f31007836 */ /* 0x002fca0000000000 */
[----:B------:R-:W-:Y:S02]  /*0080*/  SHF.R.S32.HI R3, RZ, 0x1f, R0 ;  /* 0x0000001fff037819 */ /* 0x000fe40000011400 */
[----:B0-----:R-:W-:Y:S01]  /*0090*/  I2FP.F32.U32 R5, UR4 ;  /* 0x0000000400057c45 */ /* 0x001fe20008201000 */
[----:B------:R-:W-:Y:S01]  /*00a0*/  ULDC UR4, c[0x0][0x150] ;  /* 0x0000540000047ab9 */ /* 0x000fe20000000800 */
[----:B------:R-:W-:Y:S02]  /*00b0*/  LEA.HI R3, R3, R0, RZ, 0x7 ;  /* 0x0000000003037211 */ /* 0x000fe400078f38ff */
[----:B--2---:R-:W-:Y:S01]  /*00c0*/  LOP3.LUT R24, R25, 0x3f, RZ, 0xc0, !PT ;  /* 0x0000003f19187812 */ /* 0x004fe200078ec0ff */
[----:B------:R-:W-:Y:S01]  /*00d0*/  FMUL R5, R5, UR4 ;  /* 0x0000000405057c20 */ /* 0x000fe20008400000 */
[----:B------:R-:W-:Y:S01]  /*00e0*/  SHF.R.S32.HI R3, RZ, 0x7, R3 ;  /* 0x00000007ff037819 */ /* 0x000fe20000011403 */
[----:B------:R-:W-:Y:S01]  /*00f0*/  ULDC UR4, c[0x0][0x230] ;  /* 0x00008c0000047ab9 */ /* 0x000fe20000000800 */
[----:B---3--:R-:W-:-:S02]  /*0100*/  VIADD R21, R21, 0x3f ;  /* 0x0000003f15157836 */ /* 0x008fc40000000000 */
[----:B------:R-:W-:Y:S01]  /*0110*/  IMAD.U32 R19, RZ, RZ, UR4 ;  /* 0x00000004ff137e24 */ /* 0x000fe2000f8e00ff */
[----:B------:R-:W0:Y:S01]  /*0120*/  F2I.U32.TRUNC.NTZ R5, R5 ;  /* 0x0000000500057305 */ /* 0x000e22000020f000 */
[----:B------:R-:W-:-:S05]  /*0130*/  IMAD.SHL.U32 R4, R3, 0x8, RZ ;  /* 0x0000000803047824 */ /* 0x000fca00078e00ff */
[----:B------:R-:W-:-:S04]  /*0140*/  IABS R7, R4 ;  /* 0x0000000400077213 */ /* 0x000fc80000000000 */
[----:B------:R-:W1:Y:S01]  /*0150*/  I2F.RP R0, R7 ;  /* 0x0000000700007306 */ /* 0x000e620000209400 */
[----:B0-----:R-:W-:-:S07]  /*0160*/  IABS R11, R5 ;  /* 0x00000005000b7213 */ /* 0x001fce0000000000 */
[----:B-1----:R-:W0:Y:S02]  /*0170*/  MUFU.RCP R0, R0 ;  /* 0x0000000000007308 */ /* 0x002e240000001000 */
[----:B0-----:R-:W-:Y:S01]  /*0180*/  VIADD R2, R0, 0xffffffe ;  /* 0x0ffffffe00027836 */ /* 0x001fe20000000000 */
[----:B------:R-:W-:-:S05]  /*0190*/  IABS R0, R4 ;  /* 0x0000000400007213 */ /* 0x000fca0000000000 */
[----:B------:R0:W1:Y:S01]  /*01a0*/  F2I.FTZ.U32.TRUNC.NTZ R3, R2 ;  /* 0x0000000200037305 */ /* 0x000062000021f000 */
[----:B------:R-:W-:Y:S02]  /*01b0*/  IMAD.MOV R0, RZ, RZ, -R0 ;  /* 0x000000ffff007224 */ /* 0x000fe400078e0a00 */
[----:B0-----:R-:W-:Y:S02]  /*01c0*/  IMAD.MOV.U32 R2, RZ, RZ, RZ ;  /* 0x000000ffff027224 */ /* 0x001fe400078e00ff */
[----:B-1----:R-:W-:-:S04]  /*01d0*/  IMAD.MOV R6, RZ, RZ, -R3 ;  /* 0x000000ffff067224 */ /* 0x002fc800078e0a03 */
[----:B------:R-:W-:-:S04]  /*01e0*/  IMAD R9, R6, R7, RZ ;  /* 0x0000000706097224 */ /* 0x000fc800078e02ff */
[----:B------:R-:W-:-:S06]  /*01f0*/  IMAD.HI.U32 R2, R3, R9, R2 ;  /* 0x0000000903027227 */ /* 0x000fcc00078e0002 */
[----:B------:R-:W-:-:S04]  /*0200*/  IMAD.HI.U32 R2, R2, R11, RZ ;  /* 0x0000000b02027227 */ /* 0x000fc800078e00ff */
[----:B------:R-:W-:-:S05]  /*0210*/  IMAD R0, R2, R0, R11 ;  /* 0x0000000002007224 */ /* 0x000fca00078e020b */
[----:B------:R-:W-:-:S13]  /*0220*/  ISETP.GT.U32.AND P1, PT, R7, R0, PT ;  /* 0x000000000700720c */ /* 0x000fda0003f24070 */
[----:B------:R-:W-:Y:S02]  /*0230*/  @!P1 IMAD.IADD R0, R0, 0x1, -R7 ;  /* 0x0000000100009824 */ /* 0x000fe400078e0a07 */
[----:B------:R-:W-:Y:S01]  /*0240*/  @!P1 VIADD R2, R2, 0x1 ;  /* 0x0000000102029836 */ /* 0x000fe20000000000 */
[----:B------:R-:W-:Y:S02]  /*0250*/  ISETP.NE.AND P1, PT, R4, RZ, PT ;  /* 0x000000ff0400720c */ /* 0x000fe40003f25270 */
[----:B------:R-:W-:Y:S02]  /*0260*/  ISETP.GE.U32.AND P0, PT, R0, R7, PT ;  /* 0x000000070000720c */ /* 0x000fe40003f06070 */
[----:B------:R-:W-:-:S04]  /*0270*/  LOP3.LUT R0, R5, R4, RZ, 0x3c, !PT ;  /* 0x0000000405007212 */ /* 0x000fc800078e3cff */
[----:B------:R-:W-:Y:S01]  /*0280*/  ISETP.GE.AND P2, PT, R0, RZ, PT ;  /* 0x000000ff0000720c */ /* 0x000fe20003f46270 */
[----:B------:R-:W-:-:S05]  /*0290*/  VIADD R0, R48, 0x7f ;  /* 0x0000007f30007836 */ /* 0x000fca0000000000 */
[----:B------:R-:W-:Y:S01]  /*02a0*/  SHF.R.S32.HI R3, RZ, 0x1f, R0 ;  /* 0x0000001fff037819 */ /* 0x000fe20000011400 */
[----:B------:R-:W-:-:S03]  /*02b0*/  @P0 VIADD R2, R2, 0x1 ;  /* 0x0000000102020836 */ /* 0x000fc60000000000 */
[----:B------:R-:W-:-:S03]  /*02c0*/  LEA.HI R3, R3, R0, RZ, 0x7 ;  /* 0x0000000003037211 */ /* 0x000fc600078f38ff */
[----:B------:R-:W-:Y:S01]  /*02d0*/  @!P2 IMAD.MOV R2, RZ, RZ, -R2 ;  /* 0x000000ffff02a224 */ /* 0x000fe200078e0a02 */
[----:B------:R-:W-:-:S05]  /*02e0*/  @!P1 LOP3.LUT R2, RZ, R4, RZ, 0x33, !PT ;  /* 0x00000004ff029212 */ /* 0x000fca00078e33ff */
[----:B------:R-:W-:Y:S02]  /*02f0*/  IMAD.SHL.U32 R6, R2, 0x8, RZ ;  /* 0x0000000802067824 */ /* 0x000fe400078e00ff */
[----:B------:R-:W-:-:S03]  /*0300*/  IMAD.MOV R2, RZ, RZ, -R2 ;  /* 0x000000ffff027224 */ /* 0x000fc600078e0a02 */
[----:B------:R-:W-:Y:S01]  /*0310*/  LEA.HI.SX32 R3, R3, -R6, 0x19 ;  /* 0x8000000603037211 */ /* 0x000fe200078fcaff */
[----:B------:R-:W-:-:S03]  /*0320*/  IMAD R8, R4, R2, R5 ;  /* 0x0000000204087224 */ /* 0x000fc600078e0205 */
[----:B------:R-:W-:-:S04]  /*0330*/  VIMNMX R11, R3, 0x8, PT ;  /* 0x00000008030b7848 */ /* 0x000fc80003fe0100 */
[-C--:B------:R-:W-:Y:S02]  /*0340*/  IABS R7, R11.reuse ;  /* 0x0000000b00077213 */ /* 0x080fe40000000000 */
[----:B------:R-:W-:Y:S02]  /*0350*/  IABS R4, R11 ;  /* 0x0000000b00047213 */ /* 0x000fe40000000000 */
[----:B------:R-:W0:Y:S08]  /*0360*/  I2F.RP R0, R7 ;  /* 0x0000000700007306 */ /* 0x000e300000209400 */
[----:B0-----:R-:W0:Y:S02]  /*0370*/  MUFU.RCP R0, R0 ;  /* 0x0000000000007308 */ /* 0x001e240000001000 */
[----:B0-----:R-:W-:-:S02]  /*0380*/  VIADD R3, R0, 0xffffffe ;  /* 0x0ffffffe00037836 */ /* 0x001fc40000000000 */
[----:B------:R-:W-:Y:S02]  /*0390*/  IMAD.MOV R0, RZ, RZ, -R4 ;  /* 0x000000ffff007224 */ /* 0x000fe400078e0a04 */
[----:B------:R-:W0:Y:S02]  /*03a0*/  S2R R4, SR_CgaCtaId ;  /* 0x0000000000047919 */ /* 0x000e240000008800 */
[----:B------:R-:W1:Y:S02]  /*03b0*/  F2I.FTZ.U32.TRUNC.NTZ R3, R3 ;  /* 0x0000000300037305 */ /* 0x000e64000021f000 */
[----:B-1----:R-:W-:-:S04]  /*03c0*/  IMAD.MOV R9, RZ, RZ, -R3 ;  /* 0x000000ffff097224 */ /* 0x002fc800078e0a03 */
[----:B------:R-:W-:Y:S01]  /*03d0*/  IMAD.MOV.U32 R2, RZ, RZ, R9 ;  /* 0x000000ffff027224 */ /* 0x000fe200078e0009 */
[----:B------:R-:W-:-:S03]  /*03e0*/  IABS R9, R8 ;  /* 0x0000000800097213 */ /* 0x000fc60000000000 */
[----:B------:R-:W-:Y:S02]  /*03f0*/  IMAD R5, R2, R7, RZ ;  /* 0x0000000702057224 */ /* 0x000fe400078e02ff */
[----:B------:R-:W-:-:S04]  /*0400*/  IMAD.MOV.U32 R2, RZ, RZ, RZ ;  /* 0x000000ffff027224 */ /* 0x000fc800078e00ff */
[----:B------:R-:W-:-:S04]  /*0410*/  IMAD.HI.U32 R2, R3, R5, R2 ;  /* 0x0000000503027227 */ /* 0x000fc800078e0002 */
[----:B0-----:R-:W-:Y:S02]  /*0420*/  IMAD.SHL.U32 R3, R4, 0x40, RZ ;  /* 0x0000004004037824 */ /* 0x001fe400078e00ff */
[----:B------:R-:W-:-:S03]  /*0430*/  IMAD.HI.U32 R2, R2, R9, RZ ;  /* 0x0000000902027227 */ /* 0x000fc600078e00ff */
[----:B------:R-:W-:Y:S01]  /*0440*/  LOP3.LUT R3, R3, 0x40, RZ, 0xc0, !PT ;  /* 0x0000004003037812 */ /* 0x000fe200078ec0ff */
[----:B------:R-:W-:Y:S02]  /*0450*/  IMAD R0, R2, R0, R9 ;  /* 0x0000000002007224 */ /* 0x000fe400078e0209 */
[----:B------:R-:W-:-:S03]  /*0460*/  IMAD.SHL.U32 R4, R4, 0x20, RZ ;  /* 0x0000002004047824 */ /* 0x000fc600078e00ff */
[----:B------:R-:W-:Y:S02]  /*0470*/  ISETP.GT.U32.AND P1, PT, R7, R0, PT ;  /* 0x000000000700720c */ /* 0x000fe40003f24070 */
[----:B------:R-:W-:-:S11]  /*0480*/  LOP3.LUT R5, R4, 0x40, RZ, 0xc0, !PT ;  /* 0x0000004004057812 */ /* 0x000fd600078ec0ff */
[----:B------:R-:W-:Y:S01]  /*0490*/  @!P1 IMAD.IADD R0, R0, 0x1, -R7 ;  /* 0x0000000100009824 */ /* 0x000fe200078e0a07 */
[----:B------:R-:W-:Y:S02]  /*04a0*/  @!P1 IADD3 R2, R2, 0x1, RZ ;  /* 0x0000000102029810 */ /* 0x000fe40007ffe0ff */
[----:B------:R-:W-:Y:S02]  /*04b0*/  ISETP.NE.AND P1, PT, R11, RZ, PT ;  /* 0x000000ff0b00720c */ /* 0x000fe40003f25270 */
[----:B------:R-:W-:Y:S02]  /*04c0*/  ISETP.GE.U32.AND P0, PT, R0, R7, PT ;  /* 0x000000070000720c */ /* 0x000fe40003f06070 */
[----:B------:R-:W-:-:S04]  /*04d0*/  LOP3.LUT R0, R8, R11, RZ, 0x3c, !PT ;  /* 0x0000000b08007212 */ /* 0x000fc800078e3cff */
[----:B------:R-:W-:-:S07]  /*04e0*/  ISETP.GE.AND P2, PT, R0, RZ, PT ;  /* 0x000000ff0000720c */ /* 0x000fce0003f46270 */
[----:B------:R-:W-:Y:S01]  /*04f0*/  @P0 VIADD R2, R2, 0x1 ;  /* 0x0000000102020836 */ /* 0x000fe20000000000 */
[----:B------:R-:W-:-:S05]  /*0500*/  ISETP.GT.AND P0, PT, R21, 0x3f, PT ;  /* 0x0000003f1500780c */ /* 0x000fca0003f04270 */
[----:B------:R-:W-:Y:S01]  /*0510*/  @!P2 IMAD.MOV R2, RZ, RZ, -R2 ;  /* 0x000000ffff02a224 */ /* 0x000fe200078e0a02 */
[----:B------:R-:W-:-:S05]  /*0520*/  @!P1 LOP3.LUT R2, RZ, R11, RZ, 0x33, !PT ;  /* 0x0000000bff029212 */ /* 0x000fca00078e33ff */
[----:B------:R-:W-:Y:S02]  /*0530*/  IMAD.MOV R0, RZ, RZ, -R2 ;  /* 0x000000ffff007224 */ /* 0x000fe400078e0a02 */
[----:B------:R-:W-:Y:S02]  /*0540*/  IMAD R20, R2, 0x80, R3 ;  /* 0x0000008002147824 */ /* 0x000fe400078e0203 */
[----:B------:R-:W-:Y:S02]  /*0550*/  IMAD R0, R11, R0, R8 ;  /* 0x000000000b007224 */ /* 0x000fe400078e0208 */
[C---:B------:R-:W-:Y:S01]  /*0560*/  VIADD R56, R20.reuse, 0x1 ;  /* 0x0000000114387836 */ /* 0x040fe20000000000 */
[----:B------:R-:W-:Y:S01]  /*0570*/  IADD3 R72, R20, 0xa, RZ ;  /* 0x0000000a14487810 */ /* 0x000fe20007ffe0ff */
[----:B------:R-:W-:Y:S01]  /*0580*/  IMAD.IADD R0, R6, 0x1, R0 ;  /* 0x0000000106007824 */ /* 0x000fe200078e0200 */
[C---:B------:R-:W-:Y:S01]  /*0590*/  IADD3 R57, R20.reuse, 0x1e, RZ ;  /* 0x0000001e14397810 */ /* 0x040fe20007ffe0ff */
[C---:B------:R-:W-:Y:S01]  /*05a0*/  VIADD R64, R20.reuse, 0x2 ;  /* 0x0000000214407836 */ /* 0x040fe20000000000 */
[----:B------:R-:W-:Y:S01]  /*05b0*/  IADD3 R32, R20, 0x32, RZ ;  /* 0x0000003214207810 */ /* 0x000fe20007ffe0ff */
[----:B------:R-:W-:-:S02]  /*05c0*/  IMAD R5, R0, 0x80, R5 ;  /* 0x0000008000057824 */ /* 0x000fc400078e0205 */
[----:B------:R-:W-:Y:S02]  /*05d0*/  VIADD R58, R20, 0x3 ;  /* 0x00000003143a7836 */ /* 0x000fe40000000000 */
[----:B------:R-:W-:Y:S02]  /*05e0*/  IMAD.IADD R69, R24, 0x1, R5 ;  /* 0x0000000118457824 */ /* 0x000fe400078e0205 */
[C---:B------:R-:W-:Y:S02]  /*05f0*/  VIADD R60, R20.reuse, 0x4 ;  /* 0x00000004143c7836 */ /* 0x040fe40000000000 */
[C---:B------:R-:W-:Y:S01]  /*0600*/  VIADD R66, R20.reuse, 0x5 ;  /* 0x0000000514427836 */ /* 0x040fe20000000000 */
[----:B------:R0:W-:Y:S01]  /*0610*/  STL [R1+0xc4], R69 ;  /* 0x0000c44501007387 */ /* 0x0001e20000100800 */
[C---:B------:R-:W-:Y:S02]  /*0620*/  VIADD R62, R20.reuse, 0x6 ;  /* 0x00000006143e7836 */ /* 0x040fe40000000000 */
[----:B------:R-:W-:-:S02]  /*0630*/  VIADD R70, R20, 0x7 ;  /* 0x0000000714467836 */ /* 0x000fc40000000000 */
[C---:B------:R-:W-:Y:S02]  /*0640*/  VIADD R68, R20.reuse, 0x8 ;  /* 0x0000000814447836 */ /* 0x040fe40000000000 */
[C---:B------:R-:W-:Y:S02]  /*0650*/  VIADD R74, R20.reuse, 0x9 ;  /* 0x00000009144a7836 */ /* 0x040fe40000000000 */
[C---:B------:R-:W-:Y:S02]  /*0660*/  VIADD R10, R20.reuse, 0xb ;  /* 0x0000000b140a7836 */ /* 0x040fe40000000000 */
[C---:B------:R-:W-:Y:S02]  /*0670*/  VIADD R9, R20.reuse, 0xc ;  /* 0x0000000c14097836 */ /* 0x040fe40000000000 */
        /* <DEDUP_REMOVED lines=48> */
[----:B------:R-:W-:Y:S01]  /*0980*/  VIADD R30, R20, 0x3f ;  /* 0x0000003f141e7836 */ /* 0x000fe20000000000 */
[----:B0-----:R-:W-:Y:S06]  /*0990*/  @P0 BRA `(.L_x_0) ;  /* 0x00000000004c0947 */ /* 0x001fec0003800000 */
[----:B------:R-:W-:Y:S01]  /*09a0*/  IMAD.SHL.U32 R0, R25, 0x40, RZ ;  /* 0x0000004019007824 */ /* 0x000fe200078e00ff */
[----:B------:R-:W-:Y:S02]  /*09b0*/  CS2R R80, SRZ ;  /* 0x0000000000507805 */ /* 0x000fe4000001ff00 */
[----:B------:R-:W-:Y:S02]  /*09c0*/  CS2R R82, SRZ ;  /* 0x0000000000527805 */ /* 0x000fe4000001ff00 */
[----:B------:R-:W-:Y:S02]  /*09d0*/  CS2R R92, SRZ ;  /* 0x00000000005c7805 */ /* 0x000fe4000001ff00 */
[----:B------:R-:W-:Y:S01]  /*09e0*/  CS2R R94, SRZ ;  /* 0x00000000005e7805 */ /* 0x000fe2000001ff00 */
[----:B------:R0:W-:Y:S01]  /*09f0*/  STL [R1+0xc8], R0 ;  /* 0x0000c80001007387 */ /* 0x0001e20000100800 */
[----:B------:R-:W-:Y:S02]  /*0a00*/  CS2R R132, SRZ ;  /* 0x0000000000847805 */ /* 0x000fe4000001ff00 */
[----:B------:R-:W-:-:S02]  /*0a10*/  CS2R R134, SRZ ;  /* 0x0000000000867805 */ /* 0x000fc4000001ff00 */
[----:B------:R-:W-:Y:S02]  /*0a20*/  CS2R R40, SRZ ;  /* 0x0000000000287805 */ /* 0x000fe4000001ff00 */
[----:B------:R-:W-:Y:S02]  /*0a30*/  CS2R R42, SRZ ;  /* 0x00000000002a7805 */ /* 0x000fe4000001ff00 */
[----:B------:R-:W-:Y:S02]  /*0a40*/  CS2R R140, SRZ ;  /* 0x00000000008c7805 */ /* 0x000fe4000001ff00 */
[----:B------:R-:W-:Y:S02]  /*0a50*/  CS2R R142, SRZ ;  /* 0x00000000008e7805 */ /* 0x000fe4000001ff00 */
[----:B------:R-:W-:Y:S02]  /*0a60*/  CS2R R44, SRZ ;  /* 0x00000000002c7805 */ /* 0x000fe4000001ff00 */
[----:B------:R-:W-:-:S02]  /*0a70*/  CS2R R46, SRZ ;  /* 0x00000000002e7805 */ /* 0x000fc4000001ff00 */
[----:B------:R-:W-:Y:S02]  /*0a80*/  CS2R R120, SRZ ;  /* 0x0000000000787805 */ /* 0x000fe4000001ff00 */
[----:B------:R-:W-:Y:S02]  /*0a90*/  CS2R R122, SRZ ;  /* 0x00000000007a7805 */ /* 0x000fe4000001ff00 */
[----:B------:R-:W-:Y:S02]  /*0aa0*/  CS2R R48, SRZ ;  /* 0x0000000000307805 */ /* 0x000fe4000001ff00 */
[----:B------:R-:W-:Y:S01]  /*0ab0*/  CS2R R50, SRZ ;  /* 0x0000000000327805 */ /* 0x000fe2000001ff00 */
[----:B0-----:R-:W-:Y:S06]  /*0ac0*/  BRA `(.L_x_1) ;  /* 0x0000009400a47947 */ /* 0x001fec0003800000 */
.L_x_0:
[----:B------:R-:W-:Y:S01]  /*0ad0*/  IABS R13, R48 ;  /* 0x00000030000d7213 */ /* 0x000fe20000000000 */
[----:B------:R-:W-:Y:S01]  /*0ae0*/  ULDC UR5, c[0x0][0x240] ;  /* 0x0000900000057ab9 */ /* 0x000fe20000000800 */
[----:B------:R-:W-:Y:S01]  /*0af0*/  IABS R2, R49 ;  /* 0x0000003100027213 */ /* 0x000fe20000000000 */
[----:B------:R-:W-:Y:S01]  /*0b00*/  ULDC UR4, c[0x0][0x234] ;  /* 0x00008d0000047ab9 */ /* 0x000fe20000000800 */
[----:B------:R-:W0:Y:S01]  /*0b10*/  I2F.RP R0, R13 ;  /* 0x0000000d00007306 */ /* 0x000e220000209400 */
[----:B------:R-:W-:Y:S01]  /*0b20*/  ISETP.GE.AND P4, PT, R69, RZ, PT ;  /* 0x000000ff4500720c */ /* 0x000fe20003f86270 */
[----:B------:R-:W-:Y:S01]  /*0b30*/  ULDC.64 UR6, c[0x0][0x210] ;  /* 0x0000840000067ab9 */ /* 0x000fe20000000a00 */
[----:B------:R-:W-:Y:S02]  /*0b40*/  ISETP.GE.AND P2, PT, R30, RZ, PT ;  /* 0x000000ff1e00720c */ /* 0x000fe40003f46270 */
[----:B------:R-:W-:Y:S02]  /*0b50*/  CS2R R132, SRZ ;  /* 0x0000000000847805 */ /* 0x000fe4000001ff00 */
[----:B------:R-:W-:-:S02]  /*0b60*/  ISETP.GE.AND P6, PT, R18, RZ, PT ;  /* 0x000000ff1200720c */ /* 0x000fc40003fc6270 */
[----:B------:R-:W-:Y:S02]  /*0b70*/  CS2R R134, SRZ ;  /* 0x0000000000867805 */ /* 0x000fe4000001ff00 */
[----:B------:R-:W-:Y:S01]  /*0b80*/  IABS R71, R77 ;  /* 0x0000004d00477213 */ /* 0x000fe20000000000 */
[----:B------:R-:W1:Y:S01]  /*0b90*/  I2F.RP R3, R2 ;  /* 0x0000000200037306 */ /* 0x000e620000209400 */
[----:B------:R-:W-:Y:S02]  /*0ba0*/  IABS R85, R68 ;  /* 0x0000004400557213 */ /* 0x000fe40000000000 */
[----:B------:R-:W-:Y:S02]  /*0bb0*/  CS2R R140, SRZ ;  /* 0x00000000008c7805 */ /* 0x000fe4000001ff00 */
[----:B------:R-:W-:Y:S02]  /*0bc0*/  IABS R87, R70 ;  /* 0x0000004600577213 */ /* 0x000fe40000000000 */
[----:B------:R-:W-:-:S02]  /*0bd0*/  CS2R R142, SRZ ;  /* 0x00000000008e7805 */ /* 0x000fc4000001ff00 */
[----:B------:R-:W-:Y:S02]  /*0be0*/  IABS R89, R62 ;  /* 0x0000003e00597213 */ /* 0x000fe40000000000 */
[----:B------:R-:W-:Y:S02]  /*0bf0*/  CS2R R120, SRZ ;  /* 0x0000000000787805 */ /* 0x000fe4000001ff00 */
[----:B------:R-:W-:Y:S01]  /*0c00*/  IABS R97, R64 ;  /* 0x0000004000617213 */ /* 0x000fe20000000000 */
[----:B0-----:R-:W0:Y:S01]  /*0c10*/  MUFU.RCP R0, R0 ;  /* 0x0000000000007308 */ /* 0x001e220000001000 */
[----:B------:R-:W-:Y:S02]  /*0c20*/  IABS R91, R66 ;  /* 0x00000042005b7213 */ /* 0x000fe40000000000 */
[----:B------:R-:W-:Y:S02]  /*0c30*/  CS2R R122, SRZ ;  /* 0x00000000007a7805 */ /* 0x000fe4000001ff00 */
[----:B------:R-:W-:-:S02]  /*0c40*/  IABS R93, R60 ;  /* 0x0000003c005d7213 */ /* 0x000fc40000000000 */
[----:B------:R-:W-:Y:S02]  /*0c50*/  CS2R R112, SRZ ;  /* 0x0000000000707805 */ /* 0x000fe4000001ff00 */
[----:B------:R-:W-:Y:S02]  /*0c60*/  IABS R95, R58 ;  /* 0x0000003a005f7213 */ /* 0x000fe40000000000 */
[----:B------:R-:W-:Y:S02]  /*0c70*/  CS2R R114, SRZ ;  /* 0x0000000000727805 */ /* 0x000fe4000001ff00 */
[----:B------:R-:W-:Y:S01]  /*0c80*/  CS2R R108, SRZ ;  /* 0x00000000006c7805 */ /* 0x000fe2000001ff00 */
[----:B-1----:R-:W1:Y:S01]  /*0c90*/  MUFU.RCP R3, R3 ;  /* 0x0000000300037308 */ /* 0x002e620000001000 */
[----:B------:R-:W-:Y:S02]  /*0ca0*/  CS2R R110, SRZ ;  /* 0x00000000006e7805 */ /* 0x000fe4000001ff00 */
[----:B------:R-:W-:-:S02]  /*0cb0*/  CS2R R104, SRZ ;  /* 0x0000000000687805 */ /* 0x000fc4000001ff00 */
[----:B------:R-:W-:Y:S01]  /*0cc0*/  CS2R R106, SRZ ;  /* 0x00000000006a7805 */ /* 0x000fe2000001ff00 */
[----:B0-----:R-:W-:Y:S01]  /*0cd0*/  VIADD R4, R0, 0xffffffe ;  /* 0x0ffffffe00047836 */ /* 0x001fe20000000000 */
[----:B------:R-:W-:Y:S02]  /*0ce0*/  IABS R0, R69 ;  /* 0x0000004500007213 */ /* 0x000fe40000000000 */
[----:B------:R-:W-:Y:S01]  /*0cf0*/  IABS R69, R78 ;  /* 0x0000004e00457213 */ /* 0x000fe20000000000 */
[----:B------:R0:W2:Y:S01]  /*0d00*/  F2I.FTZ.U32.TRUNC.NTZ R5, R4 ;  /* 0x0000000400057305 */ /* 0x0000a2000021f000 */
[----:B-1----:R-:W-:-:S07]  /*0d10*/  VIADD R6, R3, 0xffffffe ;  /* 0x0ffffffe03067836 */ /* 0x002fce0000000000 */
[----:B------:R1:W3:Y:S01]  /*0d20*/  F2I.FTZ.U32.TRUNC.NTZ R7, R6 ;  /* 0x0000000600077305 */ /* 0x0002e2000021f000 */
[----:B0-----:R-:W-:Y:S02]  /*0d30*/  IMAD.MOV.U32 R4, RZ, RZ, RZ ;  /* 0x000000ffff047224 */ /* 0x001fe400078e00ff */
[--C-:B--2---:R-:W-:Y:S02]  /*0d40*/  IMAD.MOV R8, RZ, RZ, -R5.reuse ;  /* 0x000000ffff087224 */ /* 0x104fe400078e0a05 */
[----:B-1----:R-:W-:Y:S02]  /*0d50*/  IMAD.MOV.U32 R6, RZ, RZ, RZ ;  /* 0x000000ffff067224 */ /* 0x002fe400078e00ff */
[----:B------:R-:W-:Y:S01]  /*0d60*/  IMAD R15, R8, R13, RZ ;  /* 0x0000000d080f7224 */ /* 0x000fe200078e02ff */
[----:B------:R-:W-:Y:S02]  /*0d70*/  IABS R8, R18 ;  /* 0x0000001200087213 */ /* 0x000fe40000000000 */
[----:B------:R-:W-:Y:S01]  /*0d80*/  IABS R18, R27 ;  /* 0x0000001b00127213 */ /* 0x000fe20000000000 */
[----:B------:R-:W-:Y:S01]  /*0d90*/  IMAD.HI.U32 R5, R5, R15, R4 ;  /* 0x0000000f05057227 */ /* 0x000fe200078e0004 */
[----:B---3--:R-:W-:-:S02]  /*0da0*/  IADD3 R3, RZ, -R7, RZ ;  /* 0x80000007ff037210 */ /* 0x008fc40007ffe0ff */
[----:B------:R-:W-:Y:S02]  /*0db0*/  IABS R4, R30 ;  /* 0x0000001e00047213 */ /* 0x000fe40000000000 */
[----:B------:R-:W-:Y:S01]  /*0dc0*/  IABS R30, R31 ;  /* 0x0000001f001e7213 */ /* 0x000fe20000000000 */
[----:B------:R-:W-:-:S04]  /*0dd0*/  IMAD.HI.U32 R5, R5, R0, RZ ;  /* 0x0000000005057227 */ /* 0x000fc800078e00ff */
[----:B------:R-:W-:Y:S02]  /*0de0*/  IMAD.MOV R5, RZ, RZ, -R5 ;  /* 0x000000ffff057224 */ /* 0x000fe400078e0a05 */
[----:B------:R-:W-:Y:S02]  /*0df0*/  IMAD R3, R3, R2, RZ ;  /* 0x0000000203037224 */ /* 0x000fe400078e02ff */
[----:B------:R-:W-:Y:S02]  /*0e00*/  IMAD R0, R13, R5, R0 ;  /* 0x000000050d007224 */ /* 0x000fe400078e0200 */
[----:B------:R-:W-:-:S03]  /*0e10*/  IMAD.HI.U32 R3, R7, R3, R6 ;  /* 0x0000000307037227 */ /* 0x000fc600078e0006 */
[----:B------:R-:W-:Y:S01]  /*0e20*/  ISETP.GT.U32.AND P0, PT, R13, R0, PT ;  /* 0x000000000d00720c */ /* 0x000fe20003f04070 */
[----:B------:R-:W-:Y:S02]  /*0e30*/  IMAD.MOV.U32 R6, RZ, RZ, R4 ;  /* 0x000000ffff067224 */ /* 0x000fe400078e0004 */
[----:B------:R-:W-:-:S04]  /*0e40*/  IMAD.HI.U32 R5, R3, R8, RZ ;  /* 0x0000000803057227 */ /* 0x000fc800078e00ff */
[----:B------:R-:W-:-:S04]  /*0e50*/  IMAD.HI.U32 R4, R3, R6, RZ ;  /* 0x0000000603047227 */ /* 0x000fc800078e00ff */
[----:B------:R-:W-:Y:S02]  /*0e60*/  IMAD.MOV R7, RZ, RZ, -R4 ;  /* 0x000000ffff077224 */ /* 0x000fe400078e0a04 */
[----:B------:R-:W-:Y:S01]  /*0e70*/  @!P0 IMAD.IADD R0, R0, 0x1, -R13 ;  /* 0x0000000100008824 */ /* 0x000fe200078e0a0d */
[----:B------:R-:W-:Y:S01]  /*0e80*/  ISETP.GE.AND P0, PT, R12, RZ, PT ;  /* 0x000000ff0c00720c */ /* 0x000fe20003f06270 */
[C---:B------:R-:W-:Y:S01]  /*0e90*/  IMAD R4, R2.reuse, R7, R6 ;  /* 0x0000000702047224 */ /* 0x040fe200078e0206 */
[----:B------:R-:W-:Y:S01]  /*0ea0*/  IABS R7, R12 ;  /* 0x0000000c00077213 */ /* 0x000fe20000000000 */
[----:B------:R-:W-:Y:S01]  /*0eb0*/  IMAD.MOV R5, RZ, RZ, -R5 ;  /* 0x000000ffff057224 */ /* 0x000fe200078e0a05 */
[----:B------:R-:W-:Y:S02]  /*0ec0*/  ISETP.GT.U32.AND P3, PT, R13, R0, PT ;  /* 0x000000000d00720c */ /* 0x000fe40003f64070 */
[----:B------:R-:W-:Y:S01]  /*0ed0*/  ISETP.GT.U32.AND P1, PT, R2, R4, PT ;  /* 0x000000040200720c */ /* 0x000fe20003f24070 */
[----:B------:R-:W-:Y:S01]  /*0ee0*/  IMAD.HI.U32 R6, R3, R7, RZ ;  /* 0x0000000703067227 */ /* 0x000fe200078e00ff */
[----:B------:R-:W-:-:S03]  /*0ef0*/  IABS R12, R16 ;  /* 0x00000010000c7213 */ /* 0x000fc60000000000 */
[----:B------:R-:W-:Y:S02]  /*0f00*/  IMAD R5, R2, R5, R8 ;  /* 0x0000000502057224 */ /* 0x000fe400078e0208 */
[----:B------:R-:W-:-:S03]  /*0f10*/  IMAD.MOV R6, RZ, RZ, -R6 ;  /* 0x000000ffff067224 */ /* 0x000fc600078e0a06 */
[----:B------:R-:W-:Y:S01]  /*0f20*/  ISETP.GT.U32.AND P5, PT, R2, R5, PT ;  /* 0x000000050200720c */ /* 0x000fe20003fa4070 */
[----:B------:R-:W-:Y:S01]  /*0f30*/  @!P3 IMAD.IADD R0, R0, 0x1, -R13 ;  /* 0x000000010000b824 */ /* 0x000fe200078e0a0d */
[----:B------:R-:W-:Y:S01]  /*0f40*/  ISETP.NE.AND P3, PT, R48, RZ, PT ;  /* 0x000000ff3000720c */ /* 0x000fe20003f65270 */
[----:B------:R-:W-:Y:S01]  /*0f50*/  @!P1 IMAD.IADD R4, R4, 0x1, -R2 ;  /* 0x0000000104049824 */ /* 0x000fe200078e0a02 */
[----:B------:R-:W-:Y:S01]  /*0f60*/  IABS R13, R14 ;  /* 0x0000000e000d7213 */ /* 0x000fe20000000000 */
[C---:B------:R-:W-:Y:S02]  /*0f70*/  IMAD R6, R2.reuse, R6, R7 ;  /* 0x0000000602067224 */ /* 0x040fe400078e0207 */
[----:B------:R-:W-:Y:S01]  /*0f80*/  @!P4 IMAD.MOV R0, RZ, RZ, -R0 ;  /* 0x000000ffff00c224 */ /* 0x000fe200078e0a00 */
[----:B------:R-:W-:Y:S01]  /*0f90*/  ISETP.GT.U32.AND P1, PT, R2, R4, PT ;  /* 0x000000040200720c */ /* 0x000fe20003f24070 */
[----:B------:R-:W-:Y:S01]  /*0fa0*/  IMAD.HI.U32 R8, R3, R13, RZ ;  /* 0x0000000d03087227 */ /* 0x000fe200078e00ff */
[----:B------:R-:W-:-:S02]  /*0fb0*/  ISETP.GE.AND P4, PT, R16, RZ, PT ;  /* 0x000000ff1000720c */ /* 0x000fc40003f86270 */
[----:B------:R-:W-:Y:S01]  /*0fc0*/  IABS R16, R29 ;  /* 0x0000001d00107213 */ /* 0x000fe20000000000 */
[----:B------:R-:W-:Y:S02]  /*0fd0*/  IMAD.MOV R8, RZ, RZ, -R8 ;  /* 0x000000ffff087224 */ /* 0x000fe400078e0a08 */
[----:B------:R-:W-:Y:S01]  /*0fe0*/  @!P3 LOP3.LUT R0, RZ, R48, RZ, 0x33, !PT ;  /* 0x00000030ff00b212 */ /* 0x000fe200078e33ff */
[----:B------:R-:W-:Y:S01]  /*0ff0*/  IMAD.HI.U32 R7, R3, R12, RZ ;  /* 0x0000000c03077227 */ /* 0x000fe200078e00ff */
[C---:B------:R-:W-:Y:S02]  /*1000*/  ISETP.GT.U32.AND P3, PT, R2.reuse, R6, PT ;  /* 0x000000060200720c */ /* 0x040fe40003f64070 */
[----:B------:R-:W-:Y:S01]  /*1010*/  IABS R48, R51 ;  /* 0x0000003300307213 */ /* 0x000fe20000000000 */
[----:B------:R-:W-:Y:S02]  /*1020*/  IMAD R8, R2, R8, R13 ;  /* 0x0000000802087224 */ /* 0x000fe400078e020d */
[--C-:B------:R-:W-:Y:S01]  /*1030*/  @!P1 IMAD.IADD R4, R4, 0x1, -R2.reuse ;  /* 0x0000000104049824 */ /* 0x100fe200078e0a02 */
[----:B------:R-:W-:Y:S01]  /*1040*/  ISETP.GE.AND P1, PT, R14, RZ, PT ;  /* 0x000000ff0e00720c */ /* 0x000fe20003f26270 */
[----:B------:R-:W-:Y:S01]  /*1050*/  @!P5 IMAD.IADD R5, R5, 0x1, -R2 ;  /* 0x000000010505d824 */ /* 0x000fe200078e0a02 */
[----:B------:R-:W-:Y:S01]  /*1060*/  IABS R14, R17 ;  /* 0x00000011000e7213 */ /* 0x000fe20000000000 */
[----:B------:R-:W-:Y:S01]  /*1070*/  @!P2 IMAD.MOV R4, RZ, RZ, -R4 ;  /* 0x000000ffff04a224 */ /* 0x000fe200078e0a04 */
[C---:B------:R-:W-:Y:S01]  /*1080*/  ISETP.GT.U32.AND P2, PT, R2.reuse, R8, PT ;  /* 0x000000080200720c */ /* 0x040fe20003f44070 */
[----:B------:R-:W-:Y:S01]  /*1090*/  IMAD.MOV R7, RZ, RZ, -R7 ;  /* 0x000000ffff077224 */ /* 0x000fe200078e0a07 */
[----:B------:R-:W-:Y:S01]  /*10a0*/  ISETP.GT.U32.AND P5, PT, R2, R5, PT ;  /* 0x000000050200720c */ /* 0x000fe20003fa4070 */
[----:B------:R-:W-:-:S02]  /*10b0*/  @!P3 IMAD.IADD R6, R6, 0x1, -R2 ;  /* 0x000000010606b824 */ /* 0x000fc400078e0a02 */
[C---:B------:R-:W-:Y:S02]  /*10c0*/  IMAD R7, R2.reuse, R7, R12 ;  /* 0x0000000702077224 */ /* 0x040fe400078e020c */
[----:B------:R-:W-:Y:S01]  /*10d0*/  IMAD.HI.U32 R12, R3, R14, RZ ;  /* 0x0000000e030c7227 */ /* 0x000fe200078e00ff */
[----:B------:R-:W-:-:S03]  /*10e0*/  ISETP.GT.U32.AND P3, PT, R2, R6, PT ;  /* 0x000000060200720c */ /* 0x000fc60003f64070 */
[----:B------:R-:W-:Y:S02]  /*10f0*/  IMAD.MOV R15, RZ, RZ, -R12 ;  /* 0x000000ffff0f7224 */ /* 0x000fe400078e0a0c */
[----:B------:R-:W-:Y:S02]  /*1100*/  @!P2 IMAD.IADD R8, R8, 0x1, -R2 ;  /* 0x000000010808a824 */ /* 0x000fe400078e0a02 */
[C---:B------:R-:W-:Y:S01]  /*1110*/  IMAD R12, R2.reuse, R15, R14 ;  /* 0x0000000f020c7224 */ /* 0x040fe200078e020e */
[----:B------:R-:W-:Y:S01]  /*1120*/  IABS R15, R28 ;  /* 0x0000001c000f7213 */ /* 0x000fe20000000000 */
[----:B------:R-:W-:Y:S01]  /*1130*/  IMAD.HI.U32 R13, R3, R16, RZ ;  /* 0x00000010030d7227 */ /* 0x000fe200078e00ff */
[----:B------:R-:W-:-:S03]  /*1140*/  ISETP.GT.U32.AND P2, PT, R2, R8, PT ;  /* 0x000000080200720c */ /* 0x000fc60003f44070 */
[----:B------:R-:W-:Y:S01]  /*1150*/  @!P5 IMAD.IADD R5, R5, 0x1, -R2 ;  /* 0x000000010505d824 */ /* 0x000fe200078e0a02 */
[C---:B------:R-:W-:Y:S01]  /*1160*/  ISETP.GT.U32.AND P5, PT, R2.reuse, R7, PT ;  /* 0x000000070200720c */ /* 0x040fe20003fa4070 */
[----:B------:R-:W-:Y:S02]  /*1170*/  IMAD.MOV R13, RZ, RZ, -R13 ;  /* 0x000000ffff0d7224 */ /* 0x000fe400078e0a0d */
[----:B------:R-:W-:Y:S01]  /*1180*/  IMAD.HI.U32 R14, R3, R15, RZ ;  /* 0x0000000f030e7227 */ /* 0x000fe200078e00ff */
[----:B------:R-:W-:Y:S02]  /*1190*/  @!P6 IADD3 R5, -R5, RZ, RZ ;  /* 0x000000ff0505e210 */ /* 0x000fe40007ffe1ff */
[----:B------:R-:W-:Y:S01]  /*11a0*/  ISETP.GE.AND P6, PT, R17, RZ, PT ;  /* 0x000000ff1100720c */ /* 0x000fe20003fc6270 */
[----:B------:R-:W-:Y:S01]  /*11b0*/  IMAD R13, R2, R13, R16 ;  /* 0x0000000d020d7224 */ /* 0x000fe200078e0210 */
[----:B------:R-:W-:Y:S01]  /*11c0*/  IABS R17, R23 ;  /* 0x0000001700117213 */ /* 0x000fe20000000000 */
[----:B------:R-:W-:Y:S01]  /*11d0*/  @!P3 IMAD.IADD R6, R6, 0x1, -R2 ;  /* 0x000000010606b824 */ /* 0x000fe200078e0a02 */
[----:B------:R-:W-:Y:S01]  /*11e0*/  ISETP.GT.U32.AND P3, PT, R2, R12, PT ;  /* 0x0000000c0200720c */ /* 0x000fe20003f64070 */
[----:B------:R-:W-:-:S02]  /*11f0*/  IMAD.MOV R14, RZ, RZ, -R14 ;  /* 0x000000ffff0e7224 */ /* 0x000fc400078e0a0e */
[----:B------:R-:W-:Y:S01]  /*1200*/  @!P0 IMAD.MOV R6, RZ, RZ, -R6 ;  /* 0x000000ffff068224 */ /* 0x000fe200078e0a06 */
[C---:B------:R-:W-:Y:S01]  /*1210*/  ISETP.GT.U32.AND P0, PT, R2.reuse, R13, PT ;  /* 0x0000000d0200720c */ /* 0x040fe20003f04070 */
[----:B------:R-:W-:Y:S02]  /*1220*/  IMAD R14, R2, R14, R15 ;  /* 0x0000000e020e7224 */ /* 0x000fe400078e020f */
[--C-:B------:R-:W-:Y:S02]  /*1230*/  @!P5 IMAD.IADD R7, R7, 0x1, -R2.reuse ;  /* 0x000000010707d824 */ /* 0x100fe400078e0a02 */
[----:B------:R-:W-:Y:S01]  /*1240*/  @!P2 IMAD.IADD R8, R8, 0x1, -R2 ;  /* 0x000000010808a824 */ /* 0x000fe200078e0a02 */
[C---:B------:R-:W-:Y:S01]  /*1250*/  ISETP.GT.U32.AND P2, PT, R2.reuse, R14, PT ;  /* 0x0000000e0200720c */ /* 0x040fe20003f44070 */
[----:B------:R-:W-:Y:S01]  /*1260*/  IMAD.HI.U32 R16, R3, R18, RZ ;  /* 0x0000001203107227 */ /* 0x000fe200078e00ff */
[----:B------:R-:W-:-:S03]  /*1270*/  ISETP.GT.U32.AND P5, PT, R2, R7, PT ;  /* 0x000000070200720c */ /* 0x000fc60003fa4070 */
[----:B------:R-:W-:Y:S01]  /*1280*/  @!P1 IMAD.MOV R8, RZ, RZ, -R8 ;  /* 0x000000ffff089224 */ /* 0x000fe200078e0a08 */
[----:B------:R-:W-:Y:S01]  /*1290*/  ISETP.GE.AND P1, PT, R23, RZ, PT ;  /* 0x000000ff1700720c */ /* 0x000fe20003f26270 */
[----:B------:R-:W-:Y:S02]  /*12a0*/  @!P0 IMAD.IADD R13, R13, 0x1, -R2 ;  /* 0x000000010d0d8824 */ /* 0x000fe400078e0a02 */
[----:B------:R-:W-:Y:S02]  /*12b0*/  IMAD.MOV R23, RZ, RZ, -R16 ;  /* 0x000000ffff177224 */ /* 0x000fe400078e0a10 */
[----:B------:R-:W-:Y:S01]  /*12c0*/  IMAD.HI.U32 R15, R3, R17, RZ ;  /* 0x00000011030f7227 */ /* 0x000fe200078e00ff */
[----:B------:R-:W-:-:S03]  /*12d0*/  ISETP.GT.U32.AND P0, PT, R2, R13, PT ;  /* 0x0000000d0200720c */ /* 0x000fc60003f04070 */
[--C-:B------:R-:W-:Y:S02]  /*12e0*/  @!P2 IMAD.IADD R14, R14, 0x1, -R2.reuse ;  /* 0x000000010e0ea824 */ /* 0x100fe400078e0a02 */
[----:B------:R-:W-:Y:S01]  /*12f0*/  @!P5 IMAD.IADD R7, R7, 0x1, -R2 ;  /* 0x000000010707d824 */ /* 0x000fe200078e0a02 */
[----:B------:R-:W-:Y:S01]  /*1300*/  ISETP.GE.AND P5, PT, R29, RZ, PT ;  /* 0x000000ff1d00720c */ /* 0x000fe20003fa6270 */
[C---:B------:R-:W-:Y:S01]  /*1310*/  IMAD R16, R2.reuse, R23, R18 ;  /* 0x0000001702107224 */ /* 0x040fe200078e0212 */
[----:B------:R-:W-:Y:S01]  /*1320*/  ISETP.GT.U32.AND P2, PT, R2, R14, PT ;  /* 0x0000000e0200720c */ /* 0x000fe20003f44070 */
[----:B------:R-:W-:Y:S01]  /*1330*/  IMAD.MOV R15, RZ, RZ, -R15 ;  /* 0x000000ffff0f7224 */ /* 0x000fe200078e0a0f */
[----:B------:R-:W-:Y:S01]  /*1340*/  IABS R18, R26 ;  /* 0x0000001a00127213 */ /* 0x000fe20000000000 */
[----:B------:R-:W-:Y:S01]  /*1350*/  @!P3 IMAD.IADD R12, R12, 0x1, -R2 ;  /* 0x000000010c0cb824 */ /* 0x000fe200078e0a02 */
[----:B------:R-:W-:Y:S01]  /*1360*/  IABS R23, R22 ;  /* 0x0000001600177213 */ /* 0x000fe20000000000 */
[----:B------:R-:W-:Y:S01]  /*1370*/  @!P4 IMAD.MOV R7, RZ, RZ, -R7 ;  /* 0x000000ffff07c224 */ /* 0x000fe200078e0a07 */
[----:B------:R-:W-:Y:S01]  /*1380*/  ISETP.GE.AND P4, PT, R28, RZ, PT ;  /* 0x000000ff1c00720c */ /* 0x000fe20003f86270 */
[C---:B------:R-:W-:Y:S01]  /*1390*/  IMAD R15, R2.reuse, R15, R17 ;  /* 0x0000000f020f7224 */ /* 0x040fe200078e0211 */
[----:B------:R-:W-:Y:S01]  /*13a0*/  ISETP.GT.U32.AND P3, PT, R2, R12, PT ;  /* 0x0000000c0200720c */ /* 0x000fe20003f64070 */
[----:B------:R-:W-:Y:S01]  /*13b0*/  IMAD.HI.U32 R17, R3, R18, RZ ;  /* 0x0000001203117227 */ /* 0x000fe200078e00ff */
[----:B------:R-:W-:-:S02]  /*13c0*/  IABS R28, R32 ;  /* 0x00000020001c7213 */ /* 0x000fc40000000000 */
[----:B------:R-:W-:Y:S01]  /*13d0*/  IABS R29, R33 ;  /* 0x00000021001d7213 */ /* 0x000fe20000000000 */
[----:B------:R-:W-:Y:S01]  /*13e0*/  @!P0 IMAD.IADD R13, R13, 0x1, -R2 ;  /* 0x000000010d0d8824 */ /* 0x000fe200078e0a02 */
[----:B------:R-:W-:Y:S01]  /*13f0*/  @!P2 IADD3 R14, R14, -R2, RZ ;  /* 0x800000020e0ea210 */ /* 0x000fe20007ffe0ff */
[----:B------:R-:W-:Y:S01]  /*1400*/  IMAD.MOV R17, RZ, RZ, -R17 ;  /* 0x000000ffff117224 */ /* 0x000fe200078e0a11 */
[C---:B------:R-:W-:Y:S01]  /*1410*/  ISETP.GT.U32.AND P0, PT, R2.reuse, R15, PT ;  /* 0x0000000f0200720c */ /* 0x040fe20003f04070 */
[----:B------:R-:W-:Y:S01]  /*1420*/  @!P5 IMAD.MOV R13, RZ, RZ, -R13 ;  /* 0x000000ffff0dd224 */ /* 0x000fe200078e0a0d */
[C---:B------:R-:W-:Y:S01]  /*1430*/  ISETP.GT.U32.AND P5, PT, R2.reuse, R16, PT ;  /* 0x000000100200720c */ /* 0x040fe20003fa4070 */
[----:B------:R-:W-:Y:S01]  /*1440*/  IMAD R17, R2, R17, R18 ;  /* 0x0000001102117224 */ /* 0x000fe200078e0212 */
[----:B------:R-:W-:Y:S01]  /*1450*/  ISETP.GE.AND P2, PT, R22, RZ, PT ;  /* 0x000000ff1600720c */ /* 0x000fe20003f46270 */
[----:B------:R-:W-:Y:S02]  /*1460*/  @!P4 IMAD.MOV R14, RZ, RZ, -R14 ;  /* 0x000000ffff0ec224 */ /* 0x000fe400078e0a0e */
[----:B------:R-:W-:Y:S01]  /*1470*/  @!P3 IMAD.IADD R12, R12, 0x1, -R2 ;  /* 0x000000010c0cb824 */ /* 0x000fe200078e0a02 */
[----:B------:R-:W-:Y:S01]  /*1480*/  ISETP.GT.U32.AND P4, PT, R2, R17, PT ;  /* 0x000000110200720c */ /* 0x000fe20003f84070 */
[----:B------:R-:W-:Y:S01]  /*1490*/  IMAD.HI.U32 R18, R3, R23, RZ ;  /* 0x0000001703127227 */ /* 0x000fe200078e00ff */
[----:B------:R-:W-:-:S03]  /*14a0*/  ISETP.GE.AND P3, PT, R27, RZ, PT ;  /* 0x000000ff1b00720c */ /* 0x000fc60003f66270 */
[----:B------:R-:W-:Y:S01]  /*14b0*/  @!P6 IMAD.MOV R12, RZ, RZ, -R12 ;  /* 0x000000ffff0ce224 */ /* 0x000fe200078e0a0c */
[----:B------:R-:W-:Y:S01]  /*14c0*/  ISETP.GE.AND P6, PT, R26, RZ, PT ;  /* 0x000000ff1a00720c */ /* 0x000fe20003fc6270 */
[----:B------:R-:W-:Y:S01]  /*14d0*/  @!P5 IMAD.IADD R16, R16, 0x1, -R2 ;  /* 0x000000011010d824 */ /* 0x000fe200078e0a02 */
[----:B------:R-:W-:Y:S01]  /*14e0*/  IABS R26, R35 ;  /* 0x00000023001a7213 */ /* 0x000fe20000000000 */
[----:B------:R-:W-:Y:S02]  /*14f0*/  IMAD.MOV R18, RZ, RZ, -R18 ;  /* 0x000000ffff127224 */ /* 0x000fe400078e0a12 */
[--C-:B------:R-:W-:Y:S01]  /*1500*/  @!P0 IMAD.IADD R15, R15, 0x1, -R2.reuse ;  /* 0x000000010f0f8824 */ /* 0x100fe200078e0a02 */
[C---:B------:R-:W-:Y:S01]  /*1510*/  ISETP.GT.U32.AND P5, PT, R2.reuse, R16, PT ;  /* 0x000000100200720c */ /* 0x040fe20003fa4070 */
[----:B------:R-:W-:Y:S02]  /*1520*/  @!P4 IMAD.IADD R17, R17, 0x1, -R2 ;  /* 0x000000011111c824 */ /* 0x000fe400078e0a02 */
[----:B------:R-:W-:Y:S01]  /*1530*/  IMAD.HI.U32 R22, R3, R26, RZ ;  /* 0x0000001a03167227 */ /* 0x000fe200078e00ff */
[----:B------:R-:W-:-:S02]  /*1540*/  ISETP.GT.U32.AND P0, PT, R2, R15, PT ;  /* 0x0000000f0200720c */ /* 0x000fc40003f04070 */
[C---:B------:R-:W-:Y:S01]  /*1550*/  ISETP.GT.U32.AND P4, PT, R2.reuse, R17, PT ;  /* 0x000000110200720c */ /* 0x040fe20003f84070 */
[----:B------:R-:W-:Y:S02]  /*1560*/  IMAD.MOV R27, RZ, RZ, -R22 ;  /* 0x000000ffff1b7224 */ /* 0x000fe400078e0a16 */
[----:B------:R-:W-:Y:S02]  /*1570*/  IMAD R18, R2, R18, R23 ;  /* 0x0000001202127224 */ /* 0x000fe400078e0217 */
[----:B------:R-:W-:-:S04]  /*1580*/  IMAD.HI.U32 R23, R3, R28, RZ ;  /* 0x0000001c03177227 */ /* 0x000fc800078e00ff */
[----:B------:R-:W-:Y:S02]  /*1590*/  IMAD R22, R2, R27, R26 ;  /* 0x0000001b02167224 */ /* 0x000fe400078e021a */
[----:B------:R-:W-:Y:S02]  /*15a0*/  IMAD.MOV R23, RZ, RZ, -R23 ;  /* 0x000000ffff177224 */ /* 0x000fe400078e0a17 */
[----:B------:R-:W-:-:S04]  /*15b0*/  IMAD.HI.U32 R26, R3, R29, RZ ;  /* 0x0000001d031a7227 */ /* 0x000fc800078e00ff */
[----:B------:R-:W-:Y:S01]  /*15c0*/  @!P5 IMAD.IADD R16, R16, 0x1, -R2 ;  /* 0x000000011010d824 */ /* 0x000fe200078e0a02 */
[C---:B------:R-:W-:Y:S01]  /*15d0*/  ISETP.GT.U32.AND P5, PT, R2.reuse, R22, PT ;  /* 0x000000160200720c */ /* 0x040fe20003fa4070 */
[C---:B------:R-:W-:Y:S01]  /*15e0*/  IMAD R23, R2.reuse, R23, R28 ;  /* 0x0000001702177224 */ /* 0x040fe200078e021c */
[----:B------:R-:W-:Y:S01]  /*15f0*/  IABS R28, R34 ;  /* 0x00000022001c7213 */ /* 0x000fe20000000000 */
[----:B------:R-:W-:Y:S02]  /*1600*/  IMAD.MOV R26, RZ, RZ, -R26 ;  /* 0x000000ffff1a7224 */ /* 0x000fe400078e0a1a */
[----:B------:R-:W-:Y:S01]  /*1610*/  @!P4 IMAD.IADD R17, R17, 0x1, -R2 ;  /* 0x000000011111c824 */ /* 0x000fe200078e0a02 */
[C---:B------:R-:W-:Y:S01]  /*1620*/  ISETP.GT.U32.AND P4, PT, R2.reuse, R23, PT ;  /* 0x000000170200720c */ /* 0x040fe20003f84070 */
[----:B------:R-:W-:Y:S02]  /*1630*/  IMAD R26, R2, R26, R29 ;  /* 0x0000001a021a7224 */ /* 0x000fe400078e021d */
[----:B------:R-:W-:-:S02]  /*1640*/  @!P6 IMAD.MOV R17, RZ, RZ, -R17 ;  /* 0x000000ffff11e224 */ /* 0x000fc400078e0a11 */
[----:B------:R-:W-:Y:S01]  /*1650*/  IMAD.HI.U32 R27, R3, R30, RZ ;  /* 0x0000001e031b7227 */ /* 0x000fe200078e00ff */
[----:B------:R-:W-:-:S03]  /*1660*/  ISETP.GT.U32.AND P6, PT, R2, R26, PT ;  /* 0x0000001a0200720c */ /* 0x000fc60003fc4070 */
[--C-:B------:R-:W-:Y:S02]  /*1670*/  @!P5 IMAD.IADD R22, R22, 0x1, -R2.reuse ;  /* 0x000000011616d824 */ /* 0x100fe400078e0a02 */
[----:B------:R-:W-:Y:S01]  /*1680*/  @!P0 IMAD.IADD R15, R15, 0x1, -R2 ;  /* 0x000000010f0f8824 */ /* 0x000fe200078e0a02 */
[C---:B------:R-:W-:Y:S01]  /*1690*/  ISETP.GT.U32.AND P0, PT, R2.reuse, R18, PT ;  /* 0x000000120200720c */ /* 0x040fe20003f04070 */
[----:B------:R-:W-:Y:S02]  /*16a0*/  IMAD.MOV R27, RZ, RZ, -R27 ;  /* 0x000000ffff1b7224 */ /* 0x000fe400078e0a1b */
[----:B------:R-:W-:Y:S01]  /*16b0*/  @!P3 IMAD.MOV R16, RZ, RZ, -R16 ;  /* 0x000000ffff10b224 */ /* 0x000fe200078e0a10 */
[C---:B------:R-:W-:Y:S01]  /*16c0*/  ISETP.GT.U32.AND P3, PT, R2.reuse, R22, PT ;  /* 0x000000160200720c */ /* 0x040fe20003f64070 */
[----:B------:R-:W-:Y:S01]  /*16d0*/  @!P4 IMAD.IADD R23, R23, 0x1, -R2 ;  /* 0x000000011717c824 */ /* 0x000fe200078e0a02 */
[----:B------:R-:W-:Y:S01]  /*16e0*/  ISETP.GE.AND P4, PT, R31, RZ, PT ;  /* 0x000000ff1f00720c */ /* 0x000fe20003f86270 */
[----:B------:R-:W-:-:S02]  /*16f0*/  IMAD R27, R2, R27, R30 ;  /* 0x0000001b021b7224 */ /* 0x000fc400078e021e */
[----:B------:R-:W-:Y:S02]  /*1700*/  IMAD.MOV.U32 R30, RZ, RZ, R28 ;  /* 0x000000ffff1e7224 */ /* 0x000fe400078e001c */
[----:B------:R-:W-:Y:S01]  /*1710*/  @!P6 IMAD.IADD R26, R26, 0x1, -R2 ;  /* 0x000000011a1ae824 */ /* 0x000fe200078e0a02 */
[----:B------:R-:W-:Y:S01]  /*1720*/  ISETP.GT.U32.AND P6, PT, R2, R23, PT ;  /* 0x000000170200720c */ /* 0x000fe20003fc4070 */
[----:B------:R-:W-:-:S04]  /*1730*/  IMAD.HI.U32 R28, R3, R30, RZ ;  /* 0x0000001e031c7227 */ /* 0x000fc800078e00ff */
[----:B------:R-:W-:Y:S01]  /*1740*/  @!P0 IMAD.IADD R18, R18, 0x1, -R2 ;  /* 0x0000000112128824 */ /* 0x000fe200078e0a02 */
[----:B------:R-:W-:Y:S01]  /*1750*/  @!P3 IADD3 R22, R22, -R2, RZ ;  /* 0x800000021616b210 */ /* 0x000fe20007ffe0ff */
[----:B------:R-:W-:Y:S01]  /*1760*/  IMAD.MOV R31, RZ, RZ, -R28 ;  /* 0x000000ffff1f7224 */ /* 0x000fe200078e0a1c */
[----:B------:R-:W-:Y:S01]  /*1770*/  ISETP.GE.AND P3, PT, R33, RZ, PT ;  /* 0x000000ff2100720c */ /* 0x000fe20003f66270 */
[----:B------:R-:W-:Y:S01]  /*1780*/  @!P1 IMAD.MOV R15, RZ, RZ, -R15 ;  /* 0x000000ffff0f9224 */ /* 0x000fe200078e0a0f */
[C---:B------:R-:W-:Y:S01]  /*1790*/  ISETP.GT.U32.AND P5, PT, R2.reuse, R18, PT ;  /* 0x000000120200720c */ /* 0x040fe20003fa4070 */
[C---:B------:R-:W-:Y:S01]  /*17a0*/  IMAD R28, R2.reuse, R31, R30 ;  /* 0x0000001f021c7224 */ /* 0x040fe200078e021e */
[----:B------:R-:W-:Y:S01]  /*17b0*/  IABS R33, R36 ;  /* 0x0000002400217213 */ /* 0x000fe20000000000 */
[----:B------:R-:W-:Y:S01]  /*17c0*/  @!P6 IMAD.IADD R23, R23, 0x1, -R2 ;  /* 0x000000011717e824 */ /* 0x000fe200078e0a02 */
[----:B------:R-:W-:Y:S02]  /*17d0*/  ISETP.GE.AND P1, PT, R35, RZ, PT ;  /* 0x000000ff2300720c */ /* 0x000fe40003f26270 */
[----:B------:R-:W-:Y:S01]  /*17e0*/  ISETP.GT.U32.AND P6, PT, R2, R28, PT ;  /* 0x0000001c0200720c */ /* 0x000fe20003fc4070 */
[----:B------:R-:W-:Y:S01]  /*17f0*/  IMAD.HI.U32 R30, R3, R33, RZ ;  /* 0x00000021031e7227 */ /* 0x000fe200078e00ff */
[----:B------:R-:W-:-:S02]  /*1800*/  ISETP.GE.AND P0, PT, R32, RZ, PT ;  /* 0x000000ff2000720c */ /* 0x000fc40003f06270 */
[----:B------:R-:W-:Y:S01]  /*1810*/  IABS R32, R44 ;  /* 0x0000002c00207213 */ /* 0x000fe20000000000 */
[----:B------:R-:W-:Y:S01]  /*1820*/  IMAD.MOV R30, RZ, RZ, -R30 ;  /* 0x000000ffff1e7224 */ /* 0x000fe200078e0a1e */
[----:B------:R-:W-:Y:S01]  /*1830*/  IABS R35, R40 ;  /* 0x0000002800237213 */ /* 0x000fe20000000000 */
[----:B------:R-:W-:Y:S01]  /*1840*/  @!P5 IMAD.IADD R18, R18, 0x1, -R2 ;  /* 0x000000011212d824 */ /* 0x000fe200078e0a02 */
[C---:B------:R-:W-:Y:S01]  /*1850*/  ISETP.GT.U32.AND P5, PT, R2.reuse, R27, PT ;  /* 0x0000001b0200720c */ /* 0x040fe20003fa4070 */
[C---:B------:R-:W-:Y:S01]  /*1860*/  IMAD R30, R2.reuse, R30, R33 ;  /* 0x0000001e021e7224 */ /* 0x040fe200078e0221 */
[----:B------:R-:W-:Y:S01]  /*1870*/  IABS R33, R39 ;  /* 0x0000002700217213 */ /* 0x000fe20000000000 */
[----:B------:R-:W-:Y:S01]  /*1880*/  @!P2 IMAD.MOV R18, RZ, RZ, -R18 ;  /* 0x000000ffff12a224 */ /* 0x000fe200078e0a12 */
[----:B------:R-:W-:Y:S01]  /*1890*/  ISETP.GT.U32.AND P2, PT, R2, R26, PT ;  /* 0x0000001a0200720c */ /* 0x000fe20003f44070 */
[----:B------:R-:W-:Y:S01]  /*18a0*/  @!P1 IMAD.MOV R22, RZ, RZ, -R22 ;  /* 0x000000ffff169224 */ /* 0x000fe200078e0a16 */
[----:B------:R-:W-:Y:S01]  /*18b0*/  ISETP.GE.AND P1, PT, R34, RZ, PT ;  /* 0x000000ff2200720c */ /* 0x000fe20003f26270 */
[----:B------:R-:W-:Y:S01]  /*18c0*/  @!P6 IMAD.IADD R28, R28, 0x1, -R2 ;  /* 0x000000011c1ce824 */ /* 0x000fe200078e0a02 */
[----:B------:R-:W-:Y:S01]  /*18d0*/  ISETP.GT.U32.AND P6, PT, R2, R30, PT ;  /* 0x0000001e0200720c */ /* 0x000fe20003fc4070 */
[----:B------:R-:W-:Y:S01]  /*18e0*/  IMAD.HI.U32 R29, R3, R32, RZ ;  /* 0x00000020031d7227 */ /* 0x000fe200078e00ff */
[----:B------:R-:W-:-:S03]  /*18f0*/  IABS R34, R41 ;  /* 0x0000002900227213 */ /* 0x000fc60000000000 */
[----:B------:R-:W-:Y:S02]  /*1900*/  IMAD.MOV R29, RZ, RZ, -R29 ;  /* 0x000000ffff1d7224 */ /* 0x000fe400078e0a1d */
[----:B------:R-:W-:-:S04]  /*1910*/  IMAD.HI.U32 R31, R3, R34, RZ ;  /* 0x00000022031f7227 */ /* 0x000fc800078e00ff */
[C---:B------:R-:W-:Y:S02]  /*1920*/  IMAD R29, R2.reuse, R29, R32 ;  /* 0x0000001d021d7224 */ /* 0x040fe400078e0220 */
[----:B------:R-:W-:Y:S01]  /*1930*/  @!P0 IMAD.MOV R23, RZ, RZ, -R23 ;  /* 0x000000ffff178224 */ /* 0x000fe200078e0a17 */
[----:B------:R-:W-:Y:S01]  /*1940*/  ISETP.GT.U32.AND P0, PT, R2, R28, PT ;  /* 0x0000001c0200720c */ /* 0x000fe20003f04070 */
[----:B------:R-:W-:Y:S02]  /*1950*/  IMAD.MOV R31, RZ, RZ, -R31 ;  /* 0x000000ffff1f7224 */ /* 0x000fe400078e0a1f */
[--C-:B------:R-:W-:Y:S01]  /*1960*/  @!P2 IMAD.IADD R26, R26, 0x1, -R2.reuse ;  /* 0x000000011a1aa824 */ /* 0x100fe200078e0a02 */
[----:B------:R-:W-:Y:S01]  /*1970*/  ISETP.GT.U32.AND P2, PT, R2, R29, PT ;  /* 0x0000001d0200720c */ /* 0x000fe20003f44070 */
[----:B------:R-:W-:Y:S02]  /*1980*/  @!P6 IMAD.IADD R30, R30, 0x1, -R2 ;  /* 0x000000011e1ee824 */ /* 0x000fe400078e0a02 */
[----:B------:R-:W-:Y:S01]  /*1990*/  IMAD R31, R2, R31, R34 ;  /* 0x0000001f021f7224 */ /* 0x000fe200078e0222 */
[----:B------:R-:W-:Y:S01]  /*19a0*/  @!P3 IADD3 R26, -R26, RZ, RZ ;  /* 0x000000ff1a1ab210 */ /* 0x000fe20007ffe1ff */
[----:B------:R-:W-:Y:S01]  /*19b0*/  IMAD.HI.U32 R32, R3, R35, RZ ;  /* 0x0000002303207227 */ /* 0x000fe200078e00ff */
[----:B------:R-:W-:-:S03]  /*19c0*/  ISETP.GT.U32.AND P6, PT, R2, R30, PT ;  /* 0x0000001e0200720c */ /* 0x000fc60003fc4070 */
[----:B------:R-:W-:Y:S02]  /*19d0*/  IMAD.MOV.U32 R34, RZ, RZ, R33 ;  /* 0x000000ffff227224 */ /* 0x000fe400078e0021 */
[----:B------:R-:W-:Y:S02]  /*19e0*/  IMAD.MOV R32, RZ, RZ, -R32 ;  /* 0x000000ffff207224 */ /* 0x000fe400078e0a20 */
[----:B------:R-:W-:-:S04]  /*19f0*/  IMAD.HI.U32 R33, R3, R34, RZ ;  /* 0x0000002203217227 */ /* 0x000fc800078e00ff */
[----:B------:R-:W-:Y:S02]  /*1a00*/  IMAD R32, R2, R32, R35 ;  /* 0x0000002002207224 */ /* 0x000fe400078e0223 */
[--C-:B------:R-:W-:Y:S01]  /*1a10*/  @!P0 IMAD.IADD R28, R28, 0x1, -R2.reuse ;  /* 0x000000011c1c8824 */ /* 0x100fe200078e0a02 */
[----:B------:R-:W-:Y:S01]  /*1a20*/  ISETP.GT.U32.AND P0, PT, R2, R31, PT ;  /* 0x0000001f0200720c */ /* 0x000fe20003f04070 */
[----:B------:R-:W-:Y:S02]  /*1a30*/  IMAD.MOV R33, RZ, RZ, -R33 ;  /* 0x000000ffff217224 */ /* 0x000fe400078e0a21 */
[----:B------:R-:W-:Y:S01]  /*1a40*/  @!P2 IMAD.IADD R29, R29, 0x1, -R2 ;  /* 0x000000011d1da824 */ /* 0x000fe200078e0a02 */
[----:B------:R-:W-:Y:S01]  /*1a50*/  ISETP.GE.AND P2, PT, R36, RZ, PT ;  /* 0x000000ff2400720c */ /* 0x000fe20003f46270 */
[C---:B------:R-:W-:Y:S01]  /*1a60*/  IMAD R33, R2.reuse, R33, R34 ;  /* 0x0000002102217224 */ /* 0x040fe200078e0222 */
[----:B------:R-:W-:Y:S01]  /*1a70*/  IABS R36, R37 ;  /* 0x0000002500247213 */ /* 0x000fe20000000000 */
[----:B------:R-:W-:Y:S01]  /*1a80*/  @!P1 IMAD.MOV R28, RZ, RZ, -R28 ;  /* 0x000000ffff1c9224 */ /* 0x000fe200078e0a1c */
[C---:B------:R-:W-:Y:S01]  /*1a90*/  ISETP.GT.U32.AND P1, PT, R2.reuse, R32, PT ;  /* 0x000000200200720c */ /* 0x040fe20003f24070 */
[--C-:B------:R-:W-:Y:S01]  /*1aa0*/  @!P5 IMAD.IADD R27, R27, 0x1, -R2.reuse ;  /* 0x000000011b1bd824 */ /* 0x100fe200078e0a02 */
[----:B------:R-:W-:Y:S01]  /*1ab0*/  ISETP.GT.U32.AND P3, PT, R2, R29, PT ;  /* 0x0000001d0200720c */ /* 0x000fe20003f64070 */
[----:B------:R-:W-:Y:S01]  /*1ac0*/  @!P6 IMAD.IADD R30, R30, 0x1, -R2 ;  /* 0x000000011e1ee824 */ /* 0x000fe200078e0a02 */
[C---:B------:R-:W-:Y:S01]  /*1ad0*/  ISETP.GT.U32.AND P6, PT, R2.reuse, R33, PT ;  /* 0x000000210200720c */ /* 0x040fe20003fc4070 */
[----:B------:R-:W-:Y:S01]  /*1ae0*/  IMAD.MOV.U32 R35, RZ, RZ, R36 ;  /* 0x000000ffff237224 */ /* 0x000fe200078e0024 */
[----:B------:R-:W-:Y:S01]  /*1af0*/  ISETP.GT.U32.AND P5, PT, R2, R27, PT ;  /* 0x0000001b0200720c */ /* 0x000fe20003fa4070 */
[----:B------:R-:W-:Y:S01]  /*1b00*/  @!P0 IMAD.IADD R31, R31, 0x1, -R2 ;  /* 0x000000011f1f8824 */ /* 0x000fe200078e0a02 */
[----:B------:R-:W-:Y:S01]  /*1b10*/  IABS R36, R38 ;  /* 0x0000002600247213 */ /* 0x000fe20000000000 */
[----:B------:R-:W-:Y:S01]  /*1b20*/  IMAD.HI.U32 R34, R3, R35, RZ ;  /* 0x0000002303227227 */ /* 0x000fe200078e00ff */
[----:B------:R-:W-:-:S02]  /*1b30*/  ISETP.GE.AND P0, PT, R39, RZ, PT ;  /* 0x000000ff2700720c */ /* 0x000fc40003f06270 */
[----:B------:R-:W-:Y:S01]  /*1b40*/  IABS R39, R42 ;  /* 0x0000002a00277213 */ /* 0x000fe20000000000 */
[----:B------:R-:W-:Y:S01]  /*1b50*/  @!P1 IMAD.IADD R32, R32, 0x1, -R2 ;  /* 0x0000000120209824 */ /* 0x000fe200078e0a02 */
[C---:B------:R-:W-:Y:S01]  /*1b60*/  ISETP.GT.U32.AND P1, PT, R2.reuse, R31, PT ;  /* 0x0000001f0200720c */ /* 0x040fe20003f24070 */
[----:B------:R-:W-:Y:S02]  /*1b70*/  IMAD.MOV R34, RZ, RZ, -R34 ;  /* 0x000000ffff227224 */ /* 0x000fe400078e0a22 */
[--C-:B------:R-:W-:Y:S01]  /*1b80*/  @!P6 IMAD.IADD R33, R33, 0x1, -R2.reuse ;  /* 0x000000012121e824 */ /* 0x100fe200078e0a02 */
[C---:B------:R-:W-:Y:S01]  /*1b90*/  ISETP.GT.U32.AND P6, PT, R2.reuse, R32, PT ;  /* 0x000000200200720c */ /* 0x040fe20003fc4070 */
[----:B------:R-:W-:Y:S02]  /*1ba0*/  IMAD R34, R2, R34, R35 ;  /* 0x0000002202227224 */ /* 0x000fe400078e0223 */
[----:B------:R-:W-:Y:S01]  /*1bb0*/  @!P5 IMAD.IADD R27, R27, 0x1, -R2 ;  /* 0x000000011b1bd824 */ /* 0x000fe200078e0a02 */
[----:B------:R-:W-:Y:S01]  /*1bc0*/  ISETP.GE.AND P5, PT, R44, RZ, PT ;  /* 0x000000ff2c00720c */ /* 0x000fe20003fa6270 */
[----:B------:R-:W-:Y:S01]  /*1bd0*/  IMAD.HI.U32 R35, R3, R36, RZ ;  /* 0x0000002403237227 */ /* 0x000fe200078e00ff */
[----:B------:R-:W-:-:S03]  /*1be0*/  IABS R44, R65 ;  /* 0x00000041002c7213 */ /* 0x000fc60000000000 */
[----:B------:R-:W-:Y:S02]  /*1bf0*/  IMAD.MOV R35, RZ, RZ, -R35 ;  /* 0x000000ffff237224 */ /* 0x000fe400078e0a23 */
[----:B------:R-:W-:Y:S01]  /*1c00*/  @!P3 IMAD.IADD R29, R29, 0x1, -R2 ;  /* 0x000000011d1db824 */ /* 0x000fe200078e0a02 */
[----:B------:R-:W-:Y:S01]  /*1c10*/  ISETP.GE.AND P3, PT, R40, RZ, PT ;  /* 0x000000ff2800720c */ /* 0x000fe20003f66270 */
[----:B------:R-:W-:Y:S01]  /*1c20*/  IMAD R35, R2, R35, R36 ;  /* 0x0000002302237224 */ /* 0x000fe200078e0224 */
[----:B------:R-:W-:Y:S01]  /*1c30*/  IABS R40, R45 ;  /* 0x0000002d00287213 */ /* 0x000fe20000000000 */
[----:B------:R-:W-:Y:S02]  /*1c40*/  @!P6 IMAD.IADD R32, R32, 0x1, -R2 ;  /* 0x000000012020e824 */ /* 0x000fe400078e0a02 */
[----:B------:R-:W-:Y:S01]  /*1c50*/  @!P5 IMAD.MOV R29, RZ, RZ, -R29 ;  /* 0x000000ffff1dd224 */ /* 0x000fe200078e0a1d */
[C---:B------:R-:W-:Y:S01]  /*1c60*/  ISETP.GT.U32.AND P6, PT, R2.reuse, R35, PT ;  /* 0x000000230200720c */ /* 0x040fe20003fc4070 */
[----:B------:R-:W-:Y:S01]  /*1c70*/  IMAD.HI.U32 R36, R3, R39, RZ ;  /* 0x0000002703247227 */ /* 0x000fe200078e00ff */
[----:B------:R-:W-:-:S03]  /*1c80*/  ISETP.GT.U32.AND P5, PT, R2, R33, PT ;  /* 0x000000210200720c */ /* 0x000fc60003fa4070 */
[----:B------:R-:W-:Y:S01]  /*1c90*/  @!P2 IMAD.MOV R30, RZ, RZ, -R30 ;  /* 0x000000ffff1ea224 */ /* 0x000fe200078e0a1e */
[C---:B------:R-:W-:Y:S01]  /*1ca0*/  ISETP.GT.U32.AND P2, PT, R2.reuse, R34, PT ;  /* 0x000000220200720c */ /* 0x040fe20003f44070 */
[----:B------:R-:W-:Y:S02]  /*1cb0*/  IMAD.MOV R36, RZ, RZ, -R36 ;  /* 0x000000ffff247224 */ /* 0x000fe400078e0a24 */
[----:B------:R-:W-:Y:S01]  /*1cc0*/  @!P4 IMAD.MOV R27, RZ, RZ, -R27 ;  /* 0x000000ffff1bc224 */ /* 0x000fe200078e0a1b */
[----:B------:R-:W-:Y:S01]  /*1cd0*/  ISETP.GE.AND P4, PT, R41, RZ, PT ;  /* 0x000000ff2900720c */ /* 0x000fe20003f86270 */
[C---:B------:R-:W-:Y:S01]  /*1ce0*/  IMAD R36, R2.reuse, R36, R39 ;  /* 0x0000002402247224 */ /* 0x040fe200078e0227 */
[----:B------:R-:W-:Y:S01]  /*1cf0*/  IABS R41, R46 ;  /* 0x0000002e00297213 */ /* 0x000fe20000000000 */
[--C-:B------:R-:W-:Y:S02]  /*1d00*/  @!P6 IMAD.IADD R35, R35, 0x1, -R2.reuse ;  /* 0x000000012323e824 */ /* 0x100fe400078e0a02 */
[--C-:B------:R-:W-:Y:S01]  /*1d10*/  @!P1 IMAD.IADD R31, R31, 0x1, -R2.reuse ;  /* 0x000000011f1f9824 */ /* 0x100fe200078e0a02 */
[----:B------:R-:W-:Y:S01]  /*1d20*/  ISETP.GT.U32.AND P6, PT, R2, R36, PT ;  /* 0x000000240200720c */ /* 0x000fe20003fc4070 */
[----:B------:R-:W-:Y:S01]  /*1d30*/  @!P5 IMAD.IADD R33, R33, 0x1, -R2 ;  /* 0x000000012121d824 */ /* 0x000fe200078e0a02 */
[----:B------:R-:W-:Y:S01]  /*1d40*/  ISETP.GE.AND P1, PT, R37, RZ, PT ;  /* 0x000000ff2500720c */ /* 0x000fe20003f26270 */
[----:B------:R-:W-:Y:S01]  /*1d50*/  IMAD.HI.U32 R37, R3, R40, RZ ;  /* 0x0000002803257227 */ /* 0x000fe200078e00ff */
[----:B------:R-:W-:-:S03]  /*1d60*/  ISETP.GE.AND P5, PT, R38, RZ, PT ;  /* 0x000000ff2600720c */ /* 0x000fc60003fa6270 */
[----:B------:R-:W-:-:S04]  /*1d70*/  IMAD.HI.U32 R38, R3, R41, RZ ;  /* 0x0000002903267227 */ /* 0x000fc800078e00ff */
[----:B------:R-:W-:Y:S01]  /*1d80*/  @!P2 IMAD.IADD R34, R34, 0x1, -R2 ;  /* 0x000000012222a824 */ /* 0x000fe200078e0a02 */
[----:B------:R-:W-:Y:S01]  /*1d90*/  IADD3 R38, -R38, RZ, RZ ;  /* 0x000000ff26267210 */ /* 0x000fe20007ffe1ff */
[----:B------:R-:W-:Y:S01]  /*1da0*/  IMAD.MOV R37, RZ, RZ, -R37 ;  /* 0x000000ffff257224 */ /* 0x000fe200078e0a25 */
[----:B------:R-:W-:Y:S01]  /*1db0*/  ISETP.GE.AND P2, PT, R42, RZ, PT ;  /* 0x000000ff2a00720c */ /* 0x000fe20003f46270 */
[----:B------:R-:W-:Y:S01]  /*1dc0*/  @!P4 IMAD.MOV R31, RZ, RZ, -R31 ;  /* 0x000000ffff1fc224 */ /* 0x000fe200078e0a1f */
[C---:B------:R-:W-:Y:S01]  /*1dd0*/  ISETP.GT.U32.AND P4, PT, R2.reuse, R34, PT ;  /* 0x000000220200720c */ /* 0x040fe20003f84070 */
[C---:B------:R-:W-:Y:S01]  /*1de0*/  IMAD R37, R2.reuse, R37, R40 ;  /* 0x0000002502257224 */ /* 0x040fe200078e0228 */
[----:B------:R-:W-:Y:S01]  /*1df0*/  IABS R42, R67 ;  /* 0x00000043002a7213 */ /* 0x000fe20000000000 */
[----:B------:R-:W-:Y:S01]  /*1e00*/  IMAD R38, R2, R38, R41 ;  /* 0x0000002602267224 */ /* 0x000fe200078e0229 */
[----:B------:R-:W-:Y:S01]  /*1e10*/  IABS R41, R47 ;  /* 0x0000002f00297213 */ /* 0x000fe20000000000 */
[----:B------:R-:W-:-:S02]  /*1e20*/  @!P6 IMAD.IADD R36, R36, 0x1, -R2 ;  /* 0x000000012424e824 */ /* 0x000fc400078e0a02 */
[----:B------:R-:W-:Y:S01]  /*1e30*/  @!P0 IMAD.MOV R33, RZ, RZ, -R33 ;  /* 0x000000ffff218224 */ /* 0x000fe200078e0a21 */
[C---:B------:R-:W-:Y:S01]  /*1e40*/  ISETP.GT.U32.AND P0, PT, R2.reuse, R37, PT ;  /* 0x000000250200720c */ /* 0x040fe20003f04070 */
[----:B------:R-:W-:Y:S01]  /*1e50*/  IMAD.HI.U32 R39, R3, R41, RZ ;  /* 0x0000002903277227 */ /* 0x000fe200078e00ff */
[----:B------:R-:W-:-:S03]  /*1e60*/  ISETP.GT.U32.AND P6, PT, R2, R36, PT ;  /* 0x000000240200720c */ /* 0x000fc60003fc4070 */
[----:B------:R-:W-:Y:S01]  /*1e70*/  @!P4 IMAD.IADD R34, R34, 0x1, -R2 ;  /* 0x000000012222c824 */ /* 0x000fe200078e0a02 */
[C---:B------:R-:W-:Y:S01]  /*1e80*/  ISETP.GT.U32.AND P4, PT, R2.reuse, R38, PT ;  /* 0x000000260200720c */ /* 0x040fe20003f84070 */
[----:B------:R-:W-:Y:S01]  /*1e90*/  @!P3 IMAD.MOV R32, RZ, RZ, -R32 ;  /* 0x000000ffff20b224 */ /* 0x000fe200078e0a20 */
[----:B------:R-:W-:Y:S01]  /*1ea0*/  ISETP.GT.U32.AND P3, PT, R2, R35, PT ;  /* 0x000000230200720c */ /* 0x000fe20003f64070 */
[----:B------:R-:W-:Y:S02]  /*1eb0*/  IMAD.MOV R39, RZ, RZ, -R39 ;  /* 0x000000ffff277224 */ /* 0x000fe400078e0a27 */
[----:B------:R-:W-:-:S04]  /*1ec0*/  IMAD.HI.U32 R40, R3, R42, RZ ;  /* 0x0000002a03287227 */ /* 0x000fc800078e00ff */
[----:B------:R-:W-:Y:S02]  /*1ed0*/  IMAD R39, R2, R39, R41 ;  /* 0x0000002702277224 */ /* 0x000fe400078e0229 */
[--C-:B------:R-:W-:Y:S02]  /*1ee0*/  @!P0 IMAD.IADD R37, R37, 0x1, -R2.reuse ;  /* 0x0000000125258824 */ /* 0x100fe400078e0a02 */
[----:B------:R-:W-:Y:S01]  /*1ef0*/  @!P6 IMAD.IADD R36, R36, 0x1, -R2 ;  /* 0x000000012424e824 */ /* 0x000fe200078e0a02 */
[C---:B------:R-:W-:Y:S01]  /*1f00*/  ISETP.GT.U32.AND P6, PT, R2.reuse, R39, PT ;  /* 0x000000270200720c */ /* 0x040fe20003fc4070 */
[----:B------:R-:W-:Y:S01]  /*1f10*/  IMAD.HI.U32 R41, R3, R44, RZ ;  /* 0x0000002c03297227 */ /* 0x000fe200078e00ff */
[----:B------:R-:W-:-:S03]  /*1f20*/  ISETP.GT.U32.AND P0, PT, R2, R37, PT ;  /* 0x000000250200720c */ /* 0x000fc60003f04070 */
[--C-:B------:R-:W-:Y:S01]  /*1f30*/  @!P4 IMAD.IADD R38, R38, 0x1, -R2.reuse ;  /* 0x000000012626c824 */ /* 0x100fe200078e0a02 */
[----:B------:R-:W-:Y:S01]  /*1f40*/  ISETP.GE.AND P4, PT, R46, RZ, PT ;  /* 0x000000ff2e00720c */ /* 0x000fe20003f86270 */
[----:B------:R-:W-:Y:S01]  /*1f50*/  @!P3 IMAD.IADD R35, R35, 0x1, -R2 ;  /* 0x000000012323b824 */ /* 0x000fe200078e0a02 */
[----:B------:R-:W-:Y:S01]  /*1f60*/  ISETP.GE.AND P3, PT, R45, RZ, PT ;  /* 0x000000ff2d00720c */ /* 0x000fe20003f66270 */
[----:B------:R-:W-:Y:S01]  /*1f70*/  IMAD.MOV R41, RZ, RZ, -R41 ;  /* 0x000000ffff297224 */ /* 0x000fe200078e0a29 */
[----:B------:R-:W-:Y:S01]  /*1f80*/  IABS R46, R59 ;  /* 0x0000003b002e7213 */ /* 0x000fe20000000000 */
[----:B------:R-:W-:Y:S02]  /*1f90*/  IMAD.MOV R45, RZ, RZ, -R40 ;  /* 0x000000ffff2d7224 */ /* 0x000fe400078e0a28 */
[----:B------:R-:W-:Y:S01]  /*1fa0*/  @!P1 IMAD.MOV R34, RZ, RZ, -R34 ;  /* 0x000000ffff229224 */ /* 0x000fe200078e0a22 */
[C---:B------:R-:W-:Y:S01]  /*1fb0*/  ISETP.GT.U32.AND P1, PT, R2.reuse, R38, PT ;  /* 0x000000260200720c */ /* 0x040fe20003f24070 */
[----:B------:R-:W-:-:S02]  /*1fc0*/  IMAD R41, R2, R41, R44 ;  /* 0x0000002902297224 */ /* 0x000fc400078e022c */
[C---:B------:R-:W-:Y:S01]  /*1fd0*/  IMAD R40, R2.reuse, R45, R42 ;  /* 0x0000002d02287224 */ /* 0x040fe200078e022a */
[----:B------:R-:W-:Y:S01]  /*1fe0*/  IABS R45, R63 ;  /* 0x0000003f002d7213 */ /* 0x000fe20000000000 */
[--C-:B------:R-:W-:Y:S01]  /*1ff0*/  @!P6 IMAD.IADD R39, R39, 0x1, -R2.reuse ;  /* 0x000000012727e824 */ /* 0x100fe200078e0a02 */
[C---:B------:R-:W-:Y:S01]  /*2000*/  ISETP.GT.U32.AND P6, PT, R2.reuse, R41, PT ;  /* 0x000000290200720c */ /* 0x040fe20003fc4070 */
[----:B------:R-:W-:Y:S01]  /*2010*/  @!P0 IMAD.IADD R37, R37, 0x1, -R2 ;  /* 0x0000000125258824 */ /* 0x000fe200078e0a02 */
[C---:B------:R-:W-:Y:S01]  /*2020*/  ISETP.GT.U32.AND P0, PT, R2.reuse, R40, PT ;  /* 0x000000280200720c */ /* 0x040fe20003f04070 */
[----:B------:R-:W-:Y:S01]  /*2030*/  @!P5 IMAD.MOV R35, RZ, RZ, -R35 ;  /* 0x000000ffff23d224 */ /* 0x000fe200078e0a23 */
[----:B------:R-:W-:Y:S01]  /*2040*/  ISETP.GT.U32.AND P5, PT, R2, R39, PT ;  /* 0x000000270200720c */ /* 0x000fe20003fa4070 */
[----:B------:R-:W-:-:S04]  /*2050*/  IMAD.HI.U32 R44, R3, R46, RZ ;  /* 0x0000002e032c7227 */ /* 0x000fc800078e00ff */
[----:B------:R-:W-:Y:S01]  /*2060*/  @!P1 IMAD.IADD R38, R38, 0x1, -R2 ;  /* 0x0000000126269824 */ /* 0x000fe200078e0a02 */
[----:B------:R-:W-:Y:S01]  /*2070*/  ISETP.GE.AND P1, PT, R47, RZ, PT ;  /* 0x000000ff2f00720c */ /* 0x000fe20003f26270 */
[----:B------:R-:W-:Y:S02]  /*2080*/  IMAD.MOV R47, RZ, RZ, -R44 ;  /* 0x000000ffff2f7224 */ /* 0x000fe400078e0a2c */
[----:B------:R-:W-:Y:S02]  /*2090*/  IMAD.HI.U32 R42, R3, R45, RZ ;  /* 0x0000002d032a7227 */ /* 0x000fe400078e00ff */
[----:B------:R-:W-:Y:S02]  /*20a0*/  @!P0 IADD3 R40, R40, -R2, RZ ;  /* 0x8000000228288210 */ /* 0x000fe40007ffe0ff */
[C---:B------:R-:W-:Y:S01]  /*20b0*/  IMAD R44, R2.reuse, R47, R46 ;  /* 0x0000002f022c7224 */ /* 0x040fe200078e022e */
[----:B------:R-:W-:Y:S01]  /*20c0*/  ISETP.GE.AND P0, PT, R67, RZ, PT ;  /* 0x000000ff4300720c */ /* 0x000fe20003f06270 */
[----:B------:R-:W-:Y:S01]  /*20d0*/  @!P6 IMAD.IADD R41, R41, 0x1, -R2 ;  /* 0x000000012929e824 */ /* 0x000fe200078e0a02 */
[C---:B------:R-:W-:Y:S01]  /*20e0*/  ISETP.GT.U32.AND P6, PT, R2.reuse, R40, PT ;  /* 0x000000280200720c */ /* 0x040fe20003fc4070 */
[----:B------:R-:W-:Y:S01]  /*20f0*/  IMAD.MOV R42, RZ, RZ, -R42 ;  /* 0x000000ffff2a7224 */ /* 0x000fe200078e0a2a */
[----:B------:R-:W-:Y:S01]  /*2100*/  IABS R47, R57 ;  /* 0x00000039002f7213 */ /* 0x000fe20000000000 */
[----:B------:R-:W-:Y:S01]  /*2110*/  @!P2 IMAD.MOV R36, RZ, RZ, -R36 ;  /* 0x000000ffff24a224 */ /* 0x000fe200078e0a24 */
[C---:B------:R-:W-:Y:S01]  /*2120*/  ISETP.GT.U32.AND P2, PT, R2.reuse, R41, PT ;  /* 0x000000290200720c */ /* 0x040fe20003f44070 */
[----:B------:R-:W-:Y:S01]  /*2130*/  @!P5 IMAD.IADD R39, R39, 0x1, -R2 ;  /* 0x000000012727d824 */ /* 0x000fe200078e0a02 */
[C---:B------:R-:W-:Y:S01]  /*2140*/  ISETP.GT.U32.AND P5, PT, R2.reuse, R44, PT ;  /* 0x0000002c0200720c */ /* 0x040fe20003fa4070 */
[----:B------:R-:W-:Y:S01]  /*2150*/  IMAD R42, R2, R42, R45 ;  /* 0x0000002a022a7224 */ /* 0x000fe200078e022d */
[----:B------:R-:W-:Y:S01]  /*2160*/  IABS R67, R75 ;  /* 0x0000004b00437213 */ /* 0x000fe20000000000 */
[----:B------:R-:W-:-:S04]  /*2170*/  IMAD.HI.U32 R45, R3, R48, RZ ;  /* 0x00000030032d7227 */ /* 0x000fc800078e00ff */
[----:B------:R-:W-:Y:S02]  /*2180*/  IMAD.MOV R45, RZ, RZ, -R45 ;  /* 0x000000ffff2d7224 */ /* 0x000fe400078e0a2d */
[----:B------:R-:W-:-:S04]  /*2190*/  IMAD.HI.U32 R46, R3, R47, RZ ;  /* 0x0000002f032e7227 */ /* 0x000fc800078e00ff */
[C---:B------:R-:W-:Y:S01]  /*21a0*/  IMAD R45, R2.reuse, R45, R48 ;  /* 0x0000002d022d7224 */ /* 0x040fe200078e0230 */
[----:B------:R-:W-:Y:S01]  /*21b0*/  IABS R48, R55 ;  /* 0x0000003700307213 */ /* 0x000fe20000000000 */
[----:B------:R-:W-:Y:S01]  /*21c0*/  @!P3 IMAD.MOV R37, RZ, RZ, -R37 ;  /* 0x000000ffff25b224 */ /* 0x000fe200078e0a25 */
[----:B------:R-:W-:Y:S01]  /*21d0*/  ISETP.GT.U32.AND P3, PT, R2, R42, PT ;  /* 0x0000002a0200720c */ /* 0x000fe20003f64070 */
[--C-:B------:R-:W-:Y:S01]  /*21e0*/  @!P6 IMAD.IADD R40, R40, 0x1, -R2.reuse ;  /* 0x000000012828e824 */ /* 0x100fe200078e0a02 */
[----:B------:R-:W-:Y:S01]  /*21f0*/  ISETP.GE.AND P6, PT, R63, RZ, PT ;  /* 0x000000ff3f00720c */ /* 0x000fe20003fc6270 */
[--C-:B------:R-:W-:Y:S01]  /*2200*/  @!P2 IMAD.IADD R41, R41, 0x1, -R2.reuse ;  /* 0x000000012929a824 */ /* 0x100fe200078e0a02 */
[----:B------:R-:W-:Y:S01]  /*2210*/  ISETP.GT.U32.AND P2, PT, R2, R45, PT ;  /* 0x0000002d0200720c */ /* 0x000fe20003f44070 */
[----:B------:R-:W-:Y:S01]  /*2220*/  @!P5 IMAD.IADD R44, R44, 0x1, -R2 ;  /* 0x000000012c2cd824 */ /* 0x000fe200078e0a02 */
[----:B------:R-:W-:Y:S01]  /*2230*/  ISETP.GE.AND P5, PT, R51, RZ, PT ;  /* 0x000000ff3300720c */ /* 0x000fe20003fa6270 */
[----:B------:R-:W-:Y:S01]  /*2240*/  IMAD.MOV R46, RZ, RZ, -R46 ;  /* 0x000000ffff2e7224 */ /* 0x000fe200078e0a2e */
[----:B------:R-:W-:Y:S01]  /*2250*/  IABS R51, R53 ;  /* 0x0000003500337213 */ /* 0x000fe20000000000 */
[----:B------:R-:W-:Y:S01]  /*2260*/  @!P0 IMAD.MOV R40, RZ, RZ, -R40 ;  /* 0x000000ffff288224 */ /* 0x000fe200078e0a28 */
[C---:B------:R-:W-:Y:S01]  /*2270*/  ISETP.GT.U32.AND P0, PT, R2.reuse, R44, PT ;  /* 0x0000002c0200720c */ /* 0x040fe20003f04070 */
[----:B------:R-:W-:Y:S01]  /*2280*/  IMAD R46, R2, R46, R47 ;  /* 0x0000002e022e7224 */ /* 0x000fe200078e022f */
[----:B------:R-:W-:Y:S01]  /*2290*/  IABS R63, R61 ;  /* 0x0000003d003f7213 */ /* 0x000fe20000000000 */
[----:B------:R-:W-:-:S04]  /*22a0*/  IMAD.HI.U32 R47, R3, R48, RZ ;  /* 0x00000030032f7227 */ /* 0x000fc800078e00ff */
[----:B------:R-:W-:Y:S02]  /*22b0*/  IMAD.MOV R47, RZ, RZ, -R47 ;  /* 0x000000ffff2f7224 */ /* 0x000fe400078e0a2f */
[--C-:B------:R-:W-:Y:S02]  /*22c0*/  @!P3 IMAD.IADD R42, R42, 0x1, -R2.reuse ;  /* 0x000000012a2ab824 */ /* 0x100fe400078e0a02 */
[----:B------:R-:W-:Y:S02]  /*22d0*/  @!P2 IMAD.IADD R45, R45, 0x1, -R2 ;  /* 0x000000012d2da824 */ /* 0x000fe400078e0a02 */
[----:B------:R-:W-:Y:S01]  /*22e0*/  IMAD R47, R2, R47, R48 ;  /* 0x0000002f022f7224 */ /* 0x000fe200078e0230 */
[----:B------:R-:W-:Y:S01]  /*22f0*/  @!P0 IADD3 R44, R44, -R2, RZ ;  /* 0x800000022c2c8210 */ /* 0x000fe20007ffe0ff */
[----:B------:R-:W-:Y:S01]  /*2300*/  IMAD.HI.U32 R48, R3, R51, RZ ;  /* 0x0000003303307227 */ /* 0x000fe200078e00ff */
[C---:B------:R-:W-:Y:S02]  /*2310*/  ISETP.GT.U32.AND P3, PT, R2.reuse, R42, PT ;  /* 0x0000002a0200720c */ /* 0x040fe40003f64070 */
[C---:B------:R-:W-:Y:S01]  /*2320*/  ISETP.GT.U32.AND P2, PT, R2.reuse, R45, PT ;  /* 0x0000002d0200720c */ /* 0x040fe20003f44070 */
[----:B------:R-:W-:Y:S01]  /*2330*/  IMAD.MOV R48, RZ, RZ, -R48 ;  /* 0x000000ffff307224 */ /* 0x000fe200078e0a30 */
[C---:B------:R-:W-:Y:S01]  /*2340*/  ISETP.GT.U32.AND P0, PT, R2.reuse, R47, PT ;  /* 0x0000002f0200720c */ /* 0x040fe20003f04070 */
[----:B------:R-:W-:Y:S01]  /*2350*/  @!P4 IMAD.MOV R38, RZ, RZ, -R38 ;  /* 0x000000ffff26c224 */ /* 0x000fe200078e0a26 */
[----:B------:R-:W-:Y:S01]  /*2360*/  ISETP.GE.AND P4, PT, R65, RZ, PT ;  /* 0x000000ff4100720c */ /* 0x000fe20003f86270 */
[----:B------:R-:W-:Y:S01]  /*2370*/  IMAD R51, R2, R48, R51 ;  /* 0x0000003002337224 */ /* 0x000fe200078e0233 */
[----:B------:R-:W-:Y:S01]  /*2380*/  IABS R65, R82 ;  /* 0x0000005200417213 */ /* 0x000fe20000000000 */
[----:B------:R-:W-:Y:S01]  /*2390*/  @!P1 IMAD.MOV R39, RZ, RZ, -R39 ;  /* 0x000000ffff279224 */ /* 0x000fe200078e0a27 */
[----:B------:R-:W-:-:S02]  /*23a0*/  ISETP.GE.AND P1, PT, R59, RZ, PT ;  /* 0x000000ff3b00720c */ /* 0x000fc40003f26270 */
[----:B------:R-:W-:Y:S01]  /*23b0*/  IABS R59, R43 ;  /* 0x0000002b003b7213 */ /* 0x000fe20000000000 */
[--C-:B------:R-:W-:Y:S01]  /*23c0*/  @!P3 IMAD.IADD R42, R42, 0x1, -R2.reuse ;  /* 0x000000012a2ab824 */ /* 0x100fe200078e0a02 */
[C---:B------:R-:W-:Y:S01]  /*23d0*/  ISETP.GT.U32.AND P3, PT, R2.reuse, R46, PT ;  /* 0x0000002e0200720c */ /* 0x040fe20003f64070 */
[--C-:B------:R-:W-:Y:S01]  /*23e0*/  @!P2 IMAD.IADD R45, R45, 0x1, -R2.reuse ;  /* 0x000000012d2da824 */ /* 0x100fe200078e0a02 */
[----:B------:R-:W-:Y:S01]  /*23f0*/  ISETP.GE.AND P2, PT, R53, RZ, PT ;  /* 0x000000ff3500720c */ /* 0x000fe20003f46270 */
[----:B------:R-:W-:Y:S01]  /*2400*/  @!P0 IMAD.IADD R47, R47, 0x1, -R2 ;  /* 0x000000012f2f8824 */ /* 0x000fe200078e0a02 */
[----:B------:R-:W-:Y:S01]  /*2410*/  IABS R53, R50 ;  /* 0x0000003200357213 */ /* 0x000fe20000000000 */
[----:B------:R-:W-:Y:S01]  /*2420*/  @!P5 IMAD.MOV R45, RZ, RZ, -R45 ;  /* 0x000000ffff2dd224 */ /* 0x000fe200078e0a2d */
[C---:B------:R-:W-:Y:S01]  /*2430*/  ISETP.GT.U32.AND P5, PT, R2.reuse, R51, PT ;  /* 0x000000330200720c */ /* 0x040fe20003fa4070 */
[----:B------:R-:W-:Y:S01]  /*2440*/  @!P6 IMAD.MOV R42, RZ, RZ, -R42 ;  /* 0x000000ffff2ae224 */ /* 0x000fe200078e0a2a */
[----:B------:R-:W-:Y:S01]  /*2450*/  ISETP.GT.U32.AND P0, PT, R2, R47, PT ;  /* 0x0000002f0200720c */ /* 0x000fe20003f04070 */
[----:B------:R-:W-:Y:S01]  /*2460*/  @!P4 IMAD.MOV R41, RZ, RZ, -R41 ;  /* 0x000000ffff29c224 */ /* 0x000fe200078e0a29 */
[----:B------:R-:W-:Y:S01]  /*2470*/  ISETP.GE.AND P6, PT, R55, RZ, PT ;  /* 0x000000ff3700720c */ /* 0x000fe20003fc6270 */
[----:B------:R-:W-:Y:S01]  /*2480*/  IMAD.HI.U32 R48, R3, R53, RZ ;  /* 0x0000003503307227 */ /* 0x000fe200078e00ff */
[----:B------:R-:W-:-:S02]  /*2490*/  ISETP.GE.AND P4, PT, R57, RZ, PT ;  /* 0x000000ff3900720c */ /* 0x000fc40003f86270 */
[----:B------:R-:W-:Y:S01]  /*24a0*/  IABS R55, R54 ;  /* 0x0000003600377213 */ /* 0x000fe20000000000 */
[----:B------:R-:W-:Y:S01]  /*24b0*/  @!P3 IMAD.IADD R46, R46, 0x1, -R2 ;  /* 0x000000012e2eb824 */ /* 0x000fe200078e0a02 */
[----:B------:R-:W-:Y:S01]  /*24c0*/  IABS R57, R52 ;  /* 0x0000003400397213 */ /* 0x000fe20000000000 */
[----:B------:R-:W-:Y:S02]  /*24d0*/  IMAD.MOV R48, RZ, RZ, -R48 ;  /* 0x000000ffff307224 */ /* 0x000fe400078e0a30 */
[--C-:B------:R-:W-:Y:S01]  /*24e0*/  @!P5 IMAD.IADD R51, R51, 0x1, -R2.reuse ;  /* 0x000000013333d824 */ /* 0x100fe200078e0a02 */
[----:B------:R-:W-:Y:S01]  /*24f0*/  ISETP.GT.U32.AND P3, PT, R2, R46, PT ;  /* 0x0000002e0200720c */ /* 0x000fe20003f64070 */
[----:B------:R-:W-:Y:S01]  /*2500*/  @!P0 IMAD.IADD R47, R47, 0x1, -R2 ;  /* 0x000000012f2f8824 */ /* 0x000fe200078e0a02 */
[----:B------:R-:W-:Y:S01]  /*2510*/  ISETP.GE.AND P5, PT, R43, RZ, PT ;  /* 0x000000ff2b00720c */ /* 0x000fe20003fa6270 */
[----:B------:R-:W-:Y:S01]  /*2520*/  @!P1 IMAD.MOV R44, RZ, RZ, -R44 ;  /* 0x000000ffff2c9224 */ /* 0x000fe200078e0a2c */
[----:B------:R-:W-:Y:S01]  /*2530*/  ISETP.GE.AND P1, PT, R50, RZ, PT ;  /* 0x000000ff3200720c */ /* 0x000fe20003f26270 */
[----:B------:R-:W-:Y:S01]  /*2540*/  @!P6 IMAD.MOV R47, RZ, RZ, -R47 ;  /* 0x000000ffff2fe224 */ /* 0x000fe200078e0a2f */
[----:B------:R-:W-:Y:S01]  /*2550*/  ISETP.GT.U32.AND P6, PT, R2, R51, PT ;  /* 0x000000330200720c */ /* 0x000fe20003fc4070 */
[----:B------:R-:W-:Y:S01]  /*2560*/  IMAD.HI.U32 R50, R3, R55, RZ ;  /* 0x0000003703327227 */ /* 0x000fe200078e00ff */
[----:B------:R-:W-:-:S03]  /*2570*/  ISETP.GE.AND P0, PT, R52, RZ, PT ;  /* 0x000000ff3400720c */ /* 0x000fc60003f06270 */
[----:B------:R-:W-:Y:S02]  /*2580*/  IMAD R53, R2, R48, R53 ;  /* 0x0000003002357224 */ /* 0x000fe400078e0235 */
[----:B------:R-:W-:Y:S01]  /*2590*/  @!P3 IMAD.IADD R46, R46, 0x1, -R2 ;  /* 0x000000012e2eb824 */ /* 0x000fe200078e0a02 */
[----:B------:R-:W-:Y:S01]  /*25a0*/  ISETP.GE.AND P3, PT, R54, RZ, PT ;  /* 0x000000ff3600720c */ /* 0x000fe20003f66270 */
[----:B------:R-:W-:-:S04]  /*25b0*/  IMAD.HI.U32 R48, R3, R57, RZ ;  /* 0x0000003903307227 */ /* 0x000fc800078e00ff */
[----:B------:R-:W-:Y:S02]  /*25c0*/  IMAD.MOV R50, RZ, RZ, -R50 ;  /* 0x000000ffff327224 */ /* 0x000fe400078e0a32 */
[----:B------:R-:W-:Y:S01]  /*25d0*/  @!P4 IMAD.MOV R46, RZ, RZ, -R46 ;  /* 0x000000ffff2ec224 */ /* 0x000fe200078e0a2e */
[C---:B------:R-:W-:Y:S01]  /*25e0*/  ISETP.GT.U32.AND P4, PT, R2.reuse, R53, PT ;  /* 0x000000350200720c */ /* 0x040fe20003f84070 */
[----:B------:R-:W-:Y:S02]  /*25f0*/  IMAD.MOV R48, RZ, RZ, -R48 ;  /* 0x000000ffff307224 */ /* 0x000fe400078e0a30 */
[----:B------:R-:W-:Y:S02]  /*2600*/  @!P6 IMAD.IADD R51, R51, 0x1, -R2 ;  /* 0x000000013333e824 */ /* 0x000fe400078e0a02 */
[C---:B------:R-:W-:Y:S02]  /*2610*/  IMAD R55, R2.reuse, R50, R55 ;  /* 0x0000003202377224 */ /* 0x040fe400078e0237 */
[----:B------:R-:W-:-:S02]  /*2620*/  IMAD R57, R2, R48, R57 ;  /* 0x0000003002397224 */ /* 0x000fc400078e0239 */
[----:B------:R-:W-:Y:S01]  /*2630*/  IMAD.MOV.U32 R43, RZ, RZ, R51 ;  /* 0x000000ffff2b7224 */ /* 0x000fe200078e0033 */
[----:B------:R-:W-:Y:S01]  /*2640*/  ISETP.GT.U32.AND P6, PT, R2, R55, PT ;  /* 0x000000370200720c */ /* 0x000fe20003fc4070 */
[----:B------:R-:W-:-:S04]  /*2650*/  IMAD.HI.U32 R48, R3, R59, RZ ;  /* 0x0000003b03307227 */ /* 0x000fc800078e00ff */
[----:B------:R-:W-:Y:S01]  /*2660*/  @!P2 IMAD.MOV R43, RZ, RZ, -R43 ;  /* 0x000000ffff2ba224 */ /* 0x000fe200078e0a2b */
[----:B------:R-:W-:Y:S01]  /*2670*/  ISETP.GT.U32.AND P2, PT, R2, R57, PT ;  /* 0x000000390200720c */ /* 0x000fe20003f44070 */
[----:B------:R-:W-:Y:S02]  /*2680*/  @!P4 IMAD.IADD R53, R53, 0x1, -R2 ;  /* 0x000000013535c824 */ /* 0x000fe400078e0a02 */
[----:B------:R-:W-:-:S03]  /*2690*/  IMAD.HI.U32 R52, R3, R65, RZ ;  /* 0x0000004103347227 */ /* 0x000fc600078e00ff */
[----:B------:R-:W-:Y:S01]  /*26a0*/  ISETP.GT.U32.AND P4, PT, R2, R53, PT ;  /* 0x000000350200720c */ /* 0x000fe20003f84070 */
[----:B------:R-:W-:Y:S01]  /*26b0*/  @!P6 IMAD.IADD R55, R55, 0x1, -R2 ;  /* 0x000000013737e824 */ /* 0x000fe200078e0a02 */
[----:B------:R-:W-:Y:S01]  /*26c0*/  IADD3 R52, -R52, RZ, RZ ;  /* 0x000000ff34347210 */ /* 0x000fe20007ffe1ff */
[----:B------:R-:W-:-:S03]  /*26d0*/  IMAD.HI.U32 R50, R3, R63, RZ ;  /* 0x0000003f03327227 */ /* 0x000fc600078e00ff */
[C---:B------:R-:W-:Y:S01]  /*26e0*/  ISETP.GT.U32.AND P6, PT, R2.reuse, R55, PT ;  /* 0x000000370200720c */ /* 0x040fe20003fc4070 */
[----:B------:R-:W-:Y:S02]  /*26f0*/  @!P2 IMAD.IADD R57, R57, 0x1, -R2 ;  /* 0x000000013939a824 */ /* 0x000fe400078e0a02 */
[----:B------:R-:W-:Y:S02]  /*2700*/  IMAD.MOV R48, RZ, RZ, -R48 ;  /* 0x000000ffff307224 */ /* 0x000fe400078e0a30 */
[----:B------:R-:W-:Y:S01]  /*2710*/  IMAD.MOV R50, RZ, RZ, -R50 ;  /* 0x000000ffff327224 */ /* 0x000fe200078e0a32 */
[C---:B------:R-:W-:Y:S01]  /*2720*/  ISETP.GT.U32.AND P2, PT, R2.reuse, R57, PT ;  /* 0x000000390200720c */ /* 0x040fe20003f44070 */
[----:B------:R-:W-:Y:S01]  /*2730*/  @!P4 IMAD.IADD R53, R53, 0x1, -R2 ;  /* 0x000000013535c824 */ /* 0x000fe200078e0a02 */
[----:B------:R-:W-:Y:S01]  /*2740*/  ISETP.GE.AND P4, PT, R61, RZ, PT ;  /* 0x000000ff3d00720c */ /* 0x000fe20003f86270 */
[C---:B------:R-:W-:Y:S02]  /*2750*/  IMAD R51, R2.reuse, R48, R59 ;  /* 0x0000003002337224 */ /* 0x040fe400078e023b */
[----:B------:R-:W-:-:S02]  /*2760*/  IMAD R59, R2, R50, R63 ;  /* 0x00000032023b7224 */ /* 0x000fc400078e023f */
[C---:B------:R-:W-:Y:S01]  /*2770*/  IMAD R61, R2.reuse, R52, R65 ;  /* 0x00000034023d7224 */ /* 0x040fe200078e0241 */
[----:B------:R-:W-:Y:S01]  /*2780*/  IABS R65, R73 ;  /* 0x0000004900417213 */ /* 0x000fe20000000000 */
[----:B------:R-:W-:Y:S01]  /*2790*/  @!P1 IMAD.MOV R53, RZ, RZ, -R53 ;  /* 0x000000ffff359224 */ /* 0x000fe200078e0a35 */
[C---:B------:R-:W-:Y:S01]  /*27a0*/  ISETP.GT.U32.AND P1, PT, R2.reuse, R51, PT ;  /* 0x000000330200720c */ /* 0x040fe20003f24070 */
[--C-:B------:R-:W-:Y:S01]  /*27b0*/  @!P6 IMAD.IADD R55, R55, 0x1, -R2.reuse ;  /* 0x000000013737e824 */ /* 0x100fe200078e0a02 */
[C---:B------:R-:W-:Y:S01]  /*27c0*/  ISETP.GT.U32.AND P6, PT, R2.reuse, R59, PT ;  /* 0x0000003b0200720c */ /* 0x040fe20003fc4070 */
[----:B------:R-:W-:Y:S01]  /*27d0*/  @!P2 IMAD.IADD R57, R57, 0x1, -R2 ;  /* 0x000000013939a824 */ /* 0x000fe200078e0a02 */
[----:B------:R-:W-:Y:S01]  /*27e0*/  ISETP.GT.U32.AND P2, PT, R2, R61, PT ;  /* 0x0000003d0200720c */ /* 0x000fe20003f44070 */
[----:B------:R-:W-:-:S04]  /*27f0*/  IMAD.HI.U32 R48, R3, R65, RZ ;  /* 0x0000004103307227 */ /* 0x000fc800078e00ff */
[----:B------:R-:W-:-:S04]  /*2800*/  IMAD.HI.U32 R54, R3, R67, RZ ;  /* 0x0000004303367227 */ /* 0x000fc800078e00ff */
[----:B------:R-:W-:Y:S02]  /*2810*/  IMAD.MOV R48, RZ, RZ, -R48 ;  /* 0x000000ffff307224 */ /* 0x000fe400078e0a30 */
[----:B------:R-:W-:Y:S02]  /*2820*/  IMAD.MOV R54, RZ, RZ, -R54 ;  /* 0x000000ffff367224 */ /* 0x000fe400078e0a36 */
[C---:B------:R-:W-:Y:S02]  /*2830*/  IMAD R65, R2.reuse, R48, R65 ;  /* 0x0000003002417224 */ /* 0x040fe400078e0241 */
[C---:B------:R-:W-:Y:S01]  /*2840*/  IMAD R63, R2.reuse, R54, R67 ;  /* 0x00000036023f7224 */ /* 0x040fe200078e0243 */
[----:B------:R-:W-:Y:S01]  /*2850*/  IABS R67, R81 ;  /* 0x0000005100437213 */ /* 0x000fe20000000000 */
[--C-:B------:R-:W-:Y:S02]  /*2860*/  @!P1 IMAD.IADD R51, R51, 0x1, -R2.reuse ;  /* 0x0000000133339824 */ /* 0x100fe400078e0a02 */
[--C-:B------:R-:W-:Y:S01]  /*2870*/  @!P6 IMAD.IADD R59, R59, 0x1, -R2.reuse ;  /* 0x000000013b3be824 */ /* 0x100fe200078e0a02 */
[C---:B------:R-:W-:Y:S01]  /*2880*/  ISETP.GT.U32.AND P6, PT, R2.reuse, R65, PT ;  /* 0x000000410200720c */ /* 0x040fe20003fc4070 */
[----:B------:R-:W-:Y:S01]  /*2890*/  @!P2 IMAD.IADD R61, R61, 0x1, -R2 ;  /* 0x000000013d3da824 */ /* 0x000fe200078e0a02 */
[C---:B------:R-:W-:Y:S01]  /*28a0*/  ISETP.GT.U32.AND P2, PT, R2.reuse, R51, PT ;  /* 0x000000330200720c */ /* 0x040fe20003f44070 */
[----:B------:R-:W-:Y:S01]  /*28b0*/  IMAD.HI.U32 R50, R3, R67, RZ ;  /* 0x0000004303327227 */ /* 0x000fe200078e00ff */
[----:B------:R-:W-:-:S03]  /*28c0*/  ISETP.GT.U32.AND P1, PT, R2, R63, PT ;  /* 0x0000003f0200720c */ /* 0x000fc60003f24070 */
[----:B------:R-:W-:Y:S02]  /*28d0*/  IMAD.MOV R50, RZ, RZ, -R50 ;  /* 0x000000ffff327224 */ /* 0x000fe400078e0a32 */
[----:B------:R-:W-:-:S04]  /*28e0*/  IMAD.HI.U32 R52, R3, R69, RZ ;  /* 0x0000004503347227 */ /* 0x000fc800078e00ff */
[C---:B------:R-:W-:Y:S02]  /*28f0*/  IMAD R67, R2.reuse, R50, R67 ;  /* 0x0000003202437224 */ /* 0x040fe400078e0243 */
[----:B------:R-:W-:Y:S01]  /*2900*/  @!P6 IMAD.IADD R65, R65, 0x1, -R2 ;  /* 0x000000014141e824 */ /* 0x000fe200078e0a02 */
[----:B------:R-:W-:Y:S01]  /*2910*/  @!P2 IADD3 R51, R51, -R2, RZ ;  /* 0x800000023333a210 */ /* 0x000fe20007ffe0ff */
[----:B------:R-:W-:Y:S01]  /*2920*/  IMAD.HI.U32 R54, R3, R71, RZ ;  /* 0x0000004703367227 */ /* 0x000fe200078e00ff */
[----:B------:R-:W-:-:S03]  /*2930*/  ISETP.GT.U32.AND P2, PT, R2, R67, PT ;  /* 0x000000430200720c */ /* 0x000fc60003f44070 */
[----:B------:R-:W-:Y:S01]  /*2940*/  @!P0 IMAD.MOV R57, RZ, RZ, -R57 ;  /* 0x000000ffff398224 */ /* 0x000fe200078e0a39 */
[C---:B------:R-:W-:Y:S01]  /*2950*/  ISETP.GT.U32.AND P0, PT, R2.reuse, R65, PT ;  /* 0x000000410200720c */ /* 0x040fe20003f04070 */
[----:B------:R-:W-:Y:S01]  /*2960*/  @!P1 IMAD.IADD R63, R63, 0x1, -R2 ;  /* 0x000000013f3f9824 */ /* 0x000fe200078e0a02 */
[C---:B------:R-:W-:Y:S01]  /*2970*/  ISETP.GT.U32.AND P1, PT, R2.reuse, R59, PT ;  /* 0x0000003b0200720c */ /* 0x040fe20003f24070 */
[----:B------:R-:W-:Y:S02]  /*2980*/  IMAD.MOV R52, RZ, RZ, -R52 ;  /* 0x000000ffff347224 */ /* 0x000fe400078e0a34 */
[----:B------:R-:W-:Y:S01]  /*2990*/  IMAD.MOV R54, RZ, RZ, -R54 ;  /* 0x000000ffff367224 */ /* 0x000fe200078e0a36 */
[C---:B------:R-:W-:Y:S01]  /*29a0*/  ISETP.GT.U32.AND P6, PT, R2.reuse, R63, PT ;  /* 0x0000003f0200720c */ /* 0x040fe20003fc4070 */
[C---:B------:R-:W-:Y:S01]  /*29b0*/  IMAD R69, R2.reuse, R52, R69 ;  /* 0x0000003402457224 */ /* 0x040fe200078e0245 */
[----:B------:R-:W-:Y:S01]  /*29c0*/  IABS R52, R79 ;  /* 0x0000004f00347213 */ /* 0x000fe20000000000 */
[----:B------:R-:W-:Y:S01]  /*29d0*/  IMAD R71, R2, R54, R71 ;  /* 0x0000003602477224 */ /* 0x000fe200078e0247 */
[----:B------:R-:W-:Y:S01]  /*29e0*/  IABS R54, R80 ;  /* 0x0000005000367213 */ /* 0x000fe20000000000 */
[----:B------:R-:W-:Y:S01]  /*29f0*/  @!P2 IMAD.IADD R67, R67, 0x1, -R2 ;  /* 0x000000014343a824 */ /* 0x000fe200078e0a02 */
[----:B------:R-:W-:Y:S01]  /*2a00*/  ISETP.GE.AND P2, PT, R73, RZ, PT ;  /* 0x000000ff4900720c */ /* 0x000fe20003f46270 */
[----:B------:R-:W-:-:S04]  /*2a10*/  IMAD.HI.U32 R48, R3, R52, RZ ;  /* 0x0000003403307227 */ /* 0x000fc800078e00ff */
[----:B------:R-:W-:-:S04]  /*2a20*/  IMAD.HI.U32 R50, R3, R54, RZ ;  /* 0x0000003603327227 */ /* 0x000fc800078e00ff */
[--C-:B------:R-:W-:Y:S01]  /*2a30*/  @!P0 IMAD.IADD R65, R65, 0x1, -R2.reuse ;  /* 0x0000000141418824 */ /* 0x100fe200078e0a02 */
[----:B------:R-:W-:Y:S01]  /*2a40*/  ISETP.GE.AND P0, PT, R75, RZ, PT ;  /* 0x000000ff4b00720c */ /* 0x000fe20003f06270 */
[----:B------:R-:W-:Y:S01]  /*2a50*/  @!P1 IMAD.IADD R59, R59, 0x1, -R2 ;  /* 0x000000013b3b9824 */ /* 0x000fe200078e0a02 */
[C---:B------:R-:W-:Y:S01]  /*2a60*/  ISETP.GT.U32.AND P1, PT, R2.reuse, R69, PT ;  /* 0x000000450200720c */ /* 0x040fe20003f24070 */
[----:B------:R-:W-:Y:S02]  /*2a70*/  IMAD.MOV R75, RZ, RZ, -R48 ;  /* 0x000000ffff4b7224 */ /* 0x000fe400078e0a30 */
[----:B------:R-:W-:Y:S01]  /*2a80*/  IMAD.MOV R83, RZ, RZ, -R50 ;  /* 0x000000ffff537224 */ /* 0x000fe200078e0a32 */
[----:B------:R-:W-:Y:S01]  /*2a90*/  IABS R50, R76 ;  /* 0x0000004c00327213 */ /* 0x000fe20000000000 */
[C---:B------:R-:W-:Y:S02]  /*2aa0*/  IMAD R73, R2.reuse, R75, R52 ;  /* 0x0000004b02497224 */ /* 0x040fe400078e0234 */
[----:B------:R-:W-:Y:S01]  /*2ab0*/  IMAD R75, R2, R83, R54 ;  /* 0x00000053024b7224 */ /* 0x000fe200078e0236 */
[----:B------:R-:W-:Y:S01]  /*2ac0*/  IABS R83, R74 ;  /* 0x0000004a00537213 */ /* 0x000fe20000000000 */
[----:B------:R-:W-:-:S02]  /*2ad0*/  @!P2 IMAD.MOV R65, RZ, RZ, -R65 ;  /* 0x000000ffff41a224 */ /* 0x000fc400078e0a41 */
[----:B------:R-:W-:Y:S01]  /*2ae0*/  @!P3 IMAD.MOV R55, RZ, RZ, -R55 ;  /* 0x000000ffff37b224 */ /* 0x000fe200078e0a37 */
[C---:B------:R-:W-:Y:S01]  /*2af0*/  ISETP.GT.U32.AND P2, PT, R2.reuse, R75, PT ;  /* 0x0000004b0200720c */ /* 0x040fe20003f44070 */
[--C-:B------:R-:W-:Y:S01]  /*2b00*/  @!P1 IMAD.IADD R69, R69, 0x1, -R2.reuse ;  /* 0x0000000145459824 */ /* 0x100fe200078e0a02 */
[C---:B------:R-:W-:Y:S01]  /*2b10*/  ISETP.GT.U32.AND P3, PT, R2.reuse, R61, PT ;  /* 0x0000003d0200720c */ /* 0x040fe20003f64070 */
[----:B------:R-:W-:Y:S01]  /*2b20*/  @!P6 IMAD.IADD R63, R63, 0x1, -R2 ;  /* 0x000000013f3fe824 */ /* 0x000fe200078e0a02 */
[C---:B------:R-:W-:Y:S01]  /*2b30*/  ISETP.GT.U32.AND P6, PT, R2.reuse, R71, PT ;  /* 0x000000470200720c */ /* 0x040fe20003fc4070 */
        /* <DEDUP_REMOVED lines=9> */
[--C-:B------:R-:W-:Y:S02]  /*2bd0*/  @!P2 IMAD.IADD R75, R75, 0x1, -R2.reuse ;  /* 0x000000014b4ba824 */ /* 0x100fe400078e0a02 */
[--C-:B------:R-:W-:Y:S01]  /*2be0*/  @!P3 IMAD.IADD R61, R61, 0x1, -R2.reuse ;  /* 0x000000013d3db824 */ /* 0x100fe200078e0a02 */
[----:B------:R-:W-:Y:S01]  /*2bf0*/  ISETP.GE.AND P3, PT, R82, RZ, PT ;  /* 0x000000ff5200720c */ /* 0x000fe20003f66270 */
[--C-:B------:R-:W-:Y:S01]  /*2c00*/  @!P5 IMAD.IADD R67, R67, 0x1, -R2.reuse ;  /* 0x000000014343d824 */ /* 0x100fe200078e0a02 */
[C---:B------:R-:W-:Y:S01]  /*2c10*/  ISETP.GT.U32.AND P2, PT, R2.reuse, R75, PT ;  /* 0x0000004b0200720c */ /* 0x040fe20003f44070 */
[----:B------:R-:W-:Y:S01]  /*2c20*/  @!P4 IMAD.IADD R69, R69, 0x1, -R2 ;  /* 0x000000014545c824 */ /* 0x000fe200078e0a02 */
[----:B------:R-:W-:Y:S01]  /*2c30*/  ISETP.GE.AND P5, PT, R77, RZ, PT ;  /* 0x000000ff4d00720c */ /* 0x000fe20003fa6270 */
[----:B------:R-:W-:Y:S01]  /*2c40*/  IMAD.MOV R77, RZ, RZ, -R48 ;  /* 0x000000ffff4d7224 */ /* 0x000fe200078e0a30 */
[----:B------:R-:W-:Y:S01]  /*2c50*/  IABS R48, R11 ;  /* 0x0000000b00307213 */ /* 0x000fe20000000000 */
[----:B------:R-:W-:Y:S01]  /*2c60*/  @!P0 IMAD.MOV R69, RZ, RZ, -R69 ;  /* 0x000000ffff458224 */ /* 0x000fe200078e0a45 */
[----:B------:R-:W-:Y:S01]  /*2c70*/  ISETP.GE.AND P0, PT, R11, RZ, PT ;  /* 0x000000ff0b00720c */ /* 0x000fe20003f06270 */
[----:B------:R-:W-:Y:S01]  /*2c80*/  @!P6 IMAD.IADD R71, R71, 0x1, -R2 ;  /* 0x000000014747e824 */ /* 0x000fe200078e0a02 */
[----:B------:R-:W-:Y:S01]  /*2c90*/  @!P1 IADD3 R67, -R67, RZ, RZ ;  /* 0x000000ff43439210 */ /* 0x000fe20007ffe1ff */
[C---:B------:R-:W-:Y:S01]  /*2ca0*/  IMAD R11, R2.reuse, R77, R50 ;  /* 0x0000004d020b7224 */ /* 0x040fe200078e0232 */
[----:B------:R-:W-:Y:S01]  /*2cb0*/  IABS R77, R9 ;  /* 0x00000009004d7213 */ /* 0x000fe20000000000 */
[----:B------:R-:W-:Y:S01]  /*2cc0*/  @!P3 IMAD.MOV R61, RZ, RZ, -R61 ;  /* 0x000000ffff3db224 */ /* 0x000fe200078e0a3d */
[C---:B------:R-:W-:Y:S01]  /*2cd0*/  ISETP.GT.U32.AND P6, PT, R2.reuse, R71, PT ;  /* 0x000000470200720c */ /* 0x040fe20003fc4070 */
[----:B------:R-:W-:Y:S01]  /*2ce0*/  @!P2 IMAD.IADD R75, R75, 0x1, -R2 ;  /* 0x000000014b4ba824 */ /* 0x000fe200078e0a02 */
[C---:B------:R-:W-:Y:S01]  /*2cf0*/  ISETP.GT.U32.AND P3, PT, R2.reuse, R73, PT ;  /* 0x000000490200720c */ /* 0x040fe20003f64070 */
[----:B------:R-:W-:Y:S01]  /*2d00*/  IMAD.HI.U32 R50, R3, R81, RZ ;  /* 0x0000005103327227 */ /* 0x000fe200078e00ff */
[----:B------:R-:W-:-:S02]  /*2d10*/  ISETP.GT.U32.AND P2, PT, R2, R11, PT ;  /* 0x0000000b0200720c */ /* 0x000fc40003f44070 */
[----:B------:R-:W-:Y:S01]  /*2d20*/  ISETP.GE.AND P4, PT, R79, RZ, PT ;  /* 0x000000ff4f00720c */ /* 0x000fe20003f86270 */
[----:B------:R-:W-:Y:S01]  /*2d30*/  IMAD.MOV R50, RZ, RZ, -R50 ;  /* 0x000000ffff327224 */ /* 0x000fe200078e0a32 */
[----:B------:R-:W-:Y:S01]  /*2d40*/  IABS R79, R10 ;  /* 0x0000000a004f7213 */ /* 0x000fe20000000000 */
[----:B------:R-:W-:-:S04]  /*2d50*/  IMAD.HI.U32 R52, R3, R83, RZ ;  /* 0x0000005303347227 */ /* 0x000fc800078e00ff */
[--C-:B------:R-:W-:Y:S01]  /*2d60*/  @!P6 IMAD.IADD R71, R71, 0x1, -R2.reuse ;  /* 0x000000014747e824 */ /* 0x100fe200078e0a02 */
[----:B------:R-:W-:Y:S01]  /*2d70*/  ISETP.GE.AND P6, PT, R80, RZ, PT ;  /* 0x000000ff5000720c */ /* 0x000fe20003fc6270 */
[--C-:B------:R-:W-:Y:S01]  /*2d80*/  @!P3 IMAD.IADD R73, R73, 0x1, -R2.reuse ;  /* 0x000000014949b824 */ /* 0x100fe200078e0a02 */
[----:B------:R-:W-:Y:S01]  /*2d90*/  ISETP.GE.AND P3, PT, R76, RZ, PT ;  /* 0x000000ff4c00720c */ /* 0x000fe20003f66270 */
[----:B------:R-:W-:Y:S02]  /*2da0*/  @!P2 IMAD.IADD R11, R11, 0x1, -R2 ;  /* 0x000000010b0ba824 */ /* 0x000fe400078e0a02 */
[----:B------:R-:W-:Y:S01]  /*2db0*/  @!P5 IMAD.MOV R71, RZ, RZ, -R71 ;  /* 0x000000ffff47d224 */ /* 0x000fe200078e0a47 */
[C---:B------:R-:W-:Y:S01]  /*2dc0*/  ISETP.GT.U32.AND P1, PT, R2.reuse, R73, PT ;  /* 0x000000490200720c */ /* 0x040fe20003f24070 */
[C---:B------:R-:W-:Y:S01]  /*2dd0*/  IMAD R81, R2.reuse, R50, R81 ;  /* 0x0000003202517224 */ /* 0x040fe200078e0251 */
[----:B------:R-:W-:Y:S01]  /*2de0*/  ISETP.GE.AND P5, PT, R9, RZ, PT ;  /* 0x000000ff0900720c */ /* 0x000fe20003fa6270 */
[----:B------:R-:W-:Y:S01]  /*2df0*/  IMAD.HI.U32 R9, R3, R48, RZ ;  /* 0x0000003003097227 */ /* 0x000fe200078e00ff */
[----:B------:R-:W-:-:S03]  /*2e00*/  ISETP.GT.U32.AND P2, PT, R2, R11, PT ;  /* 0x0000000b0200720c */ /* 0x000fc60003f44070 */
[----:B------:R-:W-:Y:S02]  /*2e10*/  IMAD.MOV R9, RZ, RZ, -R9 ;  /* 0x000000ffff097224 */ /* 0x000fe400078e0a09 */
[----:B------:R-:W-:Y:S02]  /*2e20*/  @!P6 IMAD.MOV R75, RZ, RZ, -R75 ;  /* 0x000000ffff4be224 */ /* 0x000fe400078e0a4b */
[----:B------:R-:W-:Y:S02]  /*2e30*/  IMAD R9, R2, R9, R48 ;  /* 0x0000000902097224 */ /* 0x000fe400078e0230 */
[----:B------:R-:W-:Y:S01]  /*2e40*/  @!P1 IMAD.IADD R73, R73, 0x1, -R2 ;  /* 0x0000000149499824 */ /* 0x000fe200078e0a02 */
[----:B------:R-:W-:Y:S01]  /*2e50*/  ISETP.GE.AND P1, PT, R10, RZ, PT ;  /* 0x000000ff0a00720c */ /* 0x000fe20003f26270 */
[----:B------:R-:W-:-:S03]  /*2e60*/  IMAD.HI.U32 R10, R3, R77, RZ ;  /* 0x0000004d030a7227 */ /* 0x000fc600078e00ff */
[----:B------:R-:W-:Y:S01]  /*2e70*/  @!P4 IADD3 R73, -R73, RZ, RZ ;  /* 0x000000ff4949c210 */ /* 0x000fe20007ffe1ff */
[----:B------:R-:W-:Y:S01]  /*2e80*/  @!P2 IMAD.IADD R11, R11, 0x1, -R2 ;  /* 0x000000010b0ba824 */ /* 0x000fe200078e0a02 */
[----:B------:R-:W-:Y:S01]  /*2e90*/  ISETP.GT.U32.AND P2, PT, R2, R9, PT ;  /* 0x000000090200720c */ /* 0x000fe20003f44070 */
[----:B------:R-:W-:Y:S02]  /*2ea0*/  IMAD.MOV R10, RZ, RZ, -R10 ;  /* 0x000000ffff0a7224 */ /* 0x000fe400078e0a0a */
[----:B------:R-:W-:-:S04]  /*2eb0*/  IMAD.HI.U32 R48, R3, R79, RZ ;  /* 0x0000004f03307227 */ /* 0x000fc800078e00ff */
[----:B------:R-:W-:Y:S02]  /*2ec0*/  IMAD R77, R2, R10, R77 ;  /* 0x0000000a024d7224 */ /* 0x000fe400078e024d */
[----:B------:R-:W-:Y:S02]  /*2ed0*/  IMAD.MOV R48, RZ, RZ, -R48 ;  /* 0x000000ffff307224 */ /* 0x000fe400078e0a30 */
[----:B------:R-:W-:-:S04]  /*2ee0*/  IMAD.HI.U32 R10, R3, R85, RZ ;  /* 0x00000055030a7227 */ /* 0x000fc800078e00ff */
[----:B------:R-:W-:Y:S01]  /*2ef0*/  @!P2 IMAD.IADD R9, R9, 0x1, -R2 ;  /* 0x000000010909a824 */ /* 0x000fe200078e0a02 */
[C---:B------:R-:W-:Y:S01]  /*2f00*/  ISETP.GT.U32.AND P2, PT, R2.reuse, R77, PT ;  /* 0x0000004d0200720c */ /* 0x040fe20003f44070 */
[C---:B------:R-:W-:Y:S02]  /*2f10*/  IMAD R79, R2.reuse, R48, R79 ;  /* 0x00000030024f7224 */ /* 0x040fe400078e024f */
[----:B------:R-:W-:Y:S01]  /*2f20*/  IMAD.MOV R50, RZ, RZ, -R10 ;  /* 0x000000ffff327224 */ /* 0x000fe200078e0a0a */
[C---:B------:R-:W-:Y:S01]  /*2f30*/  ISETP.GT.U32.AND P4, PT, R2.reuse, R9, PT ;  /* 0x000000090200720c */ /* 0x040fe20003f84070 */
[----:B------:R-:W-:Y:S01]  /*2f40*/  IMAD.HI.U32 R10, R3, R87, RZ ;  /* 0x00000057030a7227 */ /* 0x000fe200078e00ff */
[----:B------:R-:W-:-:S03]  /*2f50*/  ISETP.GT.U32.AND P6, PT, R2, R79, PT ;  /* 0x0000004f0200720c */ /* 0x000fc60003fc4070 */
[----:B------:R-:W-:Y:S02]  /*2f60*/  IMAD.MOV R52, RZ, RZ, -R52 ;  /* 0x000000ffff347224 */ /* 0x000fe400078e0a34 */
[C---:B------:R-:W-:Y:S02]  /*2f70*/  IMAD R85, R2.reuse, R50, R85 ;  /* 0x0000003202557224 */ /* 0x040fe400078e0255 */
[----:B------:R-:W-:Y:S02]  /*2f80*/  @!P2 IMAD.IADD R77, R77, 0x1, -R2 ;  /* 0x000000014d4da824 */ /* 0x000fe400078e0a02 */
[----:B------:R-:W-:Y:S02]  /*2f90*/  IMAD.MOV R10, RZ, RZ, -R10 ;  /* 0x000000ffff0a7224 */ /* 0x000fe400078e0a0a */
[C---:B------:R-:W-:Y:S01]  /*2fa0*/  IMAD R83, R2.reuse, R52, R83 ;  /* 0x0000003402537224 */ /* 0x040fe200078e0253 */
[----:B------:R-:W-:Y:S01]  /*2fb0*/  ISETP.GT.U32.AND P2, PT, R2, R77, PT ;  /* 0x0000004d0200720c */ /* 0x000fe20003f44070 */
[----:B------:R-:W-:-:S04]  /*2fc0*/  IMAD.HI.U32 R48, R3, R89, RZ ;  /* 0x0000005903307227 */ /* 0x000fc800078e00ff */
[C---:B------:R-:W-:Y:S02]  /*2fd0*/  IMAD R87, R2.reuse, R10, R87 ;  /* 0x0000000a02577224 */ /* 0x040fe400078e0257 */
[----:B------:R-:W-:Y:S02]  /*2fe0*/  IMAD.MOV R48, RZ, RZ, -R48 ;  /* 0x000000ffff307224 */ /* 0x000fe400078e0a30 */
[----:B------:R-:W-:Y:S01]  /*2ff0*/  @!P3 IMAD.MOV R11, RZ, RZ, -R11 ;  /* 0x000000ffff0bb224 */ /* 0x000fe200078e0a0b */
[C---:B------:R-:W-:Y:S01]  /*3000*/  ISETP.GT.U32.AND P3, PT, R2.reuse, R81, PT ;  /* 0x000000510200720c */ /* 0x040fe20003f64070 */
[--C-:B------:R-:W-:Y:S01]  /*3010*/  @!P4 IMAD.IADD R9, R9, 0x1, -R2.reuse ;  /* 0x000000010909c824 */ /* 0x100fe200078e0a02 */
[C---:B------:R-:W-:Y:S01]  /*3020*/  ISETP.GT.U32.AND P4, PT, R2.reuse, R83, PT ;  /* 0x000000530200720c */ /* 0x040fe20003f84070 */
[--C-:B------:R-:W-:Y:S01]  /*3030*/  @!P2 IMAD.IADD R77, R77, 0x1, -R2.reuse ;  /* 0x000000014d4da824 */ /* 0x100fe200078e0a02 */
[C---:B------:R-:W-:Y:S01]  /*3040*/  ISETP.GT.U32.AND P2, PT, R2.reuse, R85, PT ;  /* 0x000000550200720c */ /* 0x040fe20003f44070 */
[----:B------:R-:W-:Y:S01]  /*3050*/  @!P6 IMAD.IADD R79, R79, 0x1, -R2 ;  /* 0x000000014f4fe824 */ /* 0x000fe200078e0a02 */
[C---:B------:R-:W-:Y:S01]  /*3060*/  ISETP.GT.U32.AND P6, PT, R2.reuse, R87, PT ;  /* 0x000000570200720c */ /* 0x040fe20003fc4070 */
[----:B------:R-:W-:-:S02]  /*3070*/  IMAD R89, R2, R48, R89 ;  /* 0x0000003002597224 */ /* 0x000fc400078e0259 */
[----:B------:R-:W-:-:S04]  /*3080*/  IMAD.HI.U32 R48, R3, R97, RZ ;  /* 0x0000006103307227 */ /* 0x000fc800078e00ff */
[----:B------:R-:W-:Y:S02]  /*3090*/  IMAD.MOV R48, RZ, RZ, -R48 ;  /* 0x000000ffff307224 */ /* 0x000fe400078e0a30 */
[--C-:B------:R-:W-:Y:S01]  /*30a0*/  @!P3 IMAD.IADD R81, R81, 0x1, -R2.reuse ;  /* 0x000000015151b824 */ /* 0x100fe200078e0a02 */
[C---:B------:R-:W-:Y:S01]  /*30b0*/  ISETP.GT.U32.AND P3, PT, R2.reuse, R89, PT ;  /* 0x000000590200720c */ /* 0x040fe20003f64070 */
[--C-:B------:R-:W-:Y:S02]  /*30c0*/  @!P2 IMAD.IADD R85, R85, 0x1, -R2.reuse ;  /* 0x000000015555a824 */ /* 0x100fe400078e0a02 */
[C---:B------:R-:W-:Y:S01]  /*30d0*/  IMAD R97, R2.reuse, R48, R97 ;  /* 0x0000003002617224 */ /* 0x040fe200078e0261 */
[C---:B------:R-:W-:Y:S01]  /*30e0*/  ISETP.GT.U32.AND P2, PT, R2.reuse, R81, PT ;  /* 0x000000510200720c */ /* 0x040fe20003f44070 */
[----:B------:R-:W-:Y:S02]  /*30f0*/  IMAD.MOV.U32 R48, RZ, RZ, R9 ;  /* 0x000000ffff307224 */ /* 0x000fe400078e0009 */
[--C-:B------:R-:W-:Y:S01]  /*3100*/  @!P4 IMAD.IADD R83, R83, 0x1, -R2.reuse ;  /* 0x000000015353c824 */ /* 0x100fe200078e0a02 */
[C---:B------:R-:W-:Y:S01]  /*3110*/  ISETP.GT.U32.AND P4, PT, R2.reuse, R79, PT ;  /* 0x0000004f0200720c */ /* 0x040fe20003f84070 */
[----:B------:R-:W-:Y:S01]  /*3120*/  @!P6 IMAD.IADD R87, R87, 0x1, -R2 ;  /* 0x000000015757e824 */ /* 0x000fe200078e0a02 */
[----:B------:R-:W-:Y:S01]  /*3130*/  ISETP.GT.U32.AND P6, PT, R2, R85, PT ;  /* 0x000000550200720c */ /* 0x000fe20003fc4070 */
[----:B------:R-:W-:-:S04]  /*3140*/  IMAD.HI.U32 R50, R3, R91, RZ ;  /* 0x0000005b03327227 */ /* 0x000fc800078e00ff */
[----:B------:R-:W-:-:S04]  /*3150*/  IMAD.HI.U32 R52, R3, R93, RZ ;  /* 0x0000005d03347227 */ /* 0x000fc800078e00ff */
[----:B------:R-:W-:Y:S01]  /*3160*/  @!P0 IMAD.MOV R48, RZ, RZ, -R48 ;  /* 0x000000ffff308224 */ /* 0x000fe200078e0a30 */
[C---:B------:R-:W-:Y:S01]  /*3170*/  ISETP.GT.U32.AND P0, PT, R2.reuse, R83, PT ;  /* 0x000000530200720c */ /* 0x040fe20003f04070 */
[----:B------:R-:W-:Y:S02]  /*3180*/  IMAD.MOV R50, RZ, RZ, -R50 ;  /* 0x000000ffff327224 */ /* 0x000fe400078e0a32 */
[----:B------:R-:W-:Y:S01]  /*3190*/  IMAD.MOV R52, RZ, RZ, -R52 ;  /* 0x000000ffff347224 */ /* 0x000fe200078e0a34 */
[----:B------:R-:W-:Y:S01]  /*31a0*/  @!P6 IADD3 R85, R85, -R2, RZ ;  /* 0x800000025555e210 */ /* 0x000fe20007ffe0ff */
[----:B------:R-:W-:Y:S01]  /*31b0*/  IMAD.HI.U32 R10, R3, R95, RZ ;  /* 0x0000005f030a7227 */ /* 0x000fe200078e00ff */
[----:B------:R-:W-:-:S03]  /*31c0*/  ISETP.GT.U32.AND P6, PT, R2, R97, PT ;  /* 0x000000610200720c */ /* 0x000fc60003fc4070 */
[C---:B------:R-:W-:Y:S01]  /*31d0*/  IMAD R91, R2.reuse, R50, R91 ;  /* 0x00000032025b7224 */ /* 0x040fe200078e025b */
[----:B------:R-:W-:Y:S01]  /*31e0*/  IABS R50, R56 ;  /* 0x0000003800327213 */ /* 0x000fe20000000000 */
[C---:B------:R-:W-:Y:S01]  /*31f0*/  IMAD R93, R2.reuse, R52, R93 ;  /* 0x00000034025d7224 */ /* 0x040fe200078e025d */
[----:B------:R-:W-:Y:S01]  /*3200*/  IABS R52, R20 ;  /* 0x0000001400347213 */ /* 0x000fe20000000000 */
[----:B------:R-:W-:Y:S02]  /*3210*/  IMAD.MOV R10, RZ, RZ, -R10 ;  /* 0x000000ffff0a7224 */ /* 0x000fe400078e0a0a */
[----:B------:R-:W-:Y:S01]  /*3220*/  @!P3 IMAD.IADD R89, R89, 0x1, -R2 ;  /* 0x000000015959b824 */ /* 0x000fe200078e0a02 */
[C---:B------:R-:W-:Y:S01]  /*3230*/  ISETP.GT.U32.AND P3, PT, R2.reuse, R87, PT ;  /* 0x000000570200720c */ /* 0x040fe20003f64070 */
[----:B------:R-:W-:Y:S02]  /*3240*/  IMAD R95, R2, R10, R95 ;  /* 0x0000000a025f7224 */ /* 0x000fe400078e025f */
[----:B------:R-:W-:-:S04]  /*3250*/  IMAD.HI.U32 R10, R3, R50, RZ ;  /* 0x00000032030a7227 */ /* 0x000fc800078e00ff */
[----:B------:R-:W-:-:S04]  /*3260*/  IMAD.HI.U32 R3, R3, R52, RZ ;  /* 0x0000003403037227 */ /* 0x000fc800078e00ff */
[--C-:B------:R-:W-:Y:S01]  /*3270*/  @!P2 IMAD.IADD R81, R81, 0x1, -R2.reuse ;  /* 0x000000015151a824 */ /* 0x100fe200078e0a02 */
[C---:B------:R-:W-:Y:S01]  /*3280*/  ISETP.GT.U32.AND P2, PT, R2.reuse, R93, PT ;  /* 0x0000005d0200720c */ /* 0x040fe20003f44070 */
[----:B------:R-:W-:Y:S01]  /*3290*/  @!P0 IMAD.IADD R83, R83, 0x1, -R2 ;  /* 0x0000000153538824 */ /* 0x000fe200078e0a02 */
[C---:B------:R-:W-:Y:S01]  /*32a0*/  ISETP.GT.U32.AND P0, PT, R2.reuse, R95, PT ;  /* 0x0000005f0200720c */ /* 0x040fe20003f04070 */
[----:B------:R-:W-:Y:S01]  /*32b0*/  IMAD.MOV R99, RZ, RZ, -R10 ;  /* 0x000000ffff637224 */ /* 0x000fe200078e0a0a */
[----:B------:R-:W-:Y:S01]  /*32c0*/  SHF.R.S32.HI R10, RZ, 0x1f, R21 ;  /* 0x0000001fff0a7819 */ /* 0x000fe20000011415 */
[----:B------:R-:W-:Y:S02]  /*32d0*/  IMAD.MOV R3, RZ, RZ, -R3 ;  /* 0x000000ffff037224 */ /* 0x000fe400078e0a03 */
[----:B------:R-:W-:Y:S01]  /*32e0*/  @!P5 IMAD.MOV R77, RZ, RZ, -R77 ;  /* 0x000000ffff4dd224 */ /* 0x000fe200078e0a4d */
[C---:B------:R-:W-:Y:S01]  /*32f0*/  ISETP.GT.U32.AND P5, PT, R2.reuse, R89, PT ;  /* 0x000000590200720c */ /* 0x040fe20003fa4070 */
[----:B------:R-:W-:Y:S01]  /*3300*/  @!P4 IMAD.IADD R79, R79, 0x1, -R2 ;  /* 0x000000014f4fc824 */ /* 0x000fe200078e0a02 */
[C---:B------:R-:W-:Y:S01]  /*3310*/  ISETP.GT.U32.AND P4, PT, R2.reuse, R91, PT ;  /* 0x0000005b0200720c */ /* 0x040fe20003f84070 */
[----:B------:R-:W-:Y:S01]  /*3320*/  IMAD R9, R2, R99, R50 ;  /* 0x0000006302097224 */ /* 0x000fe200078e0232 */
[----:B------:R-:W-:Y:S01]  /*3330*/  LEA.HI R21, R10, R21, RZ, 0x6 ;  /* 0x000000150a157211 */ /* 0x000fe200078f30ff */
[C---:B------:R-:W-:Y:S01]  /*3340*/  IMAD R99, R2.reuse, R3, R52 ;  /* 0x0000000302637224 */ /* 0x040fe200078e0234 */
[----:B------:R-:W-:Y:S01]  /*3350*/  LOP3.LUT R3, RZ, R49, RZ, 0x33, !PT ;  /* 0x00000031ff037212 */ /* 0x000fe200078e33ff */
[--C-:B------:R-:W-:Y:S01]  /*3360*/  @!P3 IMAD.IADD R87, R87, 0x1, -R2.reuse ;  /* 0x000000015757b824 */ /* 0x100fe200078e0a02 */
[C---:B------:R-:W-:Y:S01]  /*3370*/  ISETP.GT.U32.AND P3, PT, R2.reuse, R9, PT ;  /* 0x000000090200720c */ /* 0x040fe20003f64070 */
[--C-:B------:R-:W-:Y:S01]  /*3380*/  @!P6 IMAD.IADD R97, R97, 0x1, -R2.reuse ;  /* 0x000000016161e824 */ /* 0x100fe200078e0a02 */
[----:B------:R-:W-:Y:S01]  /*3390*/  ISETP.GT.U32.AND P6, PT, R2, R99, PT ;  /* 0x000000630200720c */ /* 0x000fe20003fc4070 */
[--C-:B------:R-:W-:Y:S01]  /*33a0*/  @!P2 IMAD.IADD R93, R93, 0x1, -R2.reuse ;  /* 0x000000015d5da824 */ /* 0x100fe200078e0a02 */
[----:B------:R-:W-:Y:S01]  /*33b0*/  ISETP.GE.AND P2, PT, R68, RZ, PT ;  /* 0x000000ff4400720c */ /* 0x000fe20003f46270 */
[--C-:B------:R-:W-:Y:S01]  /*33c0*/  @!P0 IMAD.IADD R95, R95, 0x1, -R2.reuse ;  /* 0x000000015f5f8824 */ /* 0x100fe200078e0a02 */
[----:B------:R-:W-:Y:S01]  /*33d0*/  ISETP.GE.AND P0, PT, R70, RZ, PT ;  /* 0x000000ff4600720c */ /* 0x000fe20003f06270 */
[--C-:B------:R-:W-:Y:S01]  /*33e0*/  @!P5 IMAD.IADD R89, R89, 0x1, -R2.reuse ;  /* 0x000000015959d824 */ /* 0x100fe200078e0a02 */
[----:B------:R-:W-:Y:S01]  /*33f0*/  ISETP.GE.AND P5, PT, R72, RZ, PT ;  /* 0x000000ff4800720c */ /* 0x000fe20003fa6270 */
[----:B------:R-:W-:Y:S01]  /*3400*/  @!P4 IMAD.IADD R91, R91, 0x1, -R2 ;  /* 0x000000015b5bc824 */ /* 0x000fe200078e0a02 */
[----:B------:R-:W-:Y:S01]  /*3410*/  ISETP.GE.AND P4, PT, R74, RZ, PT ;  /* 0x000000ff4a00720c */ /* 0x000fe20003f86270 */
[----:B------:R-:W-:-:S02]  /*3420*/  @!P1 IMAD.MOV R79, RZ, RZ, -R79 ;  /* 0x000000ffff4f9224 */ /* 0x000fc400078e0a4f */
[--C-:B------:R-:W-:Y:S01]  /*3430*/  @!P3 IMAD.IADD R9, R9, 0x1, -R2.reuse ;  /* 0x000000010909b824 */ /* 0x100fe200078e0a02 */
[C---:B------:R-:W-:Y:S01]  /*3440*/  ISETP.GT.U32.AND P1, PT, R2.reuse, R91, PT ;  /* 0x0000005b0200720c */ /* 0x040fe20003f24070 */
[----:B------:R-:W-:Y:S01]  /*3450*/  @!P6 IMAD.IADD R99, R99, 0x1, -R2 ;  /* 0x000000016363e824 */ /* 0x000fe200078e0a02 */
[C---:B------:R-:W-:Y:S01]  /*3460*/  ISETP.GT.U32.AND P3, PT, R2.reuse, R93, PT ;  /* 0x0000005d0200720c */ /* 0x040fe20003f64070 */
[----:B------:R-:W-:Y:S01]  /*3470*/  @!P2 IMAD.MOV R85, RZ, RZ, -R85 ;  /* 0x000000ffff55a224 */ /* 0x000fe200078e0a55 */
[C---:B------:R-:W-:Y:S01]  /*3480*/  ISETP.GT.U32.AND P2, PT, R2.reuse, R9, PT ;  /* 0x000000090200720c */ /* 0x040fe20003f44070 */
[----:B------:R-:W-:Y:S01]  /*3490*/  @!P0 IMAD.MOV R87, RZ, RZ, -R87 ;  /* 0x000000ffff578224 */ /* 0x000fe200078e0a57 */
[C---:B------:R-:W-:Y:S01]  /*34a0*/  ISETP.GT.U32.AND P0, PT, R2.reuse, R99, PT ;  /* 0x000000630200720c */ /* 0x040fe20003f04070 */
[----:B------:R-:W-:Y:S01]  /*34b0*/  @!P5 IMAD.MOV R81, RZ, RZ, -R81 ;  /* 0x000000ffff51d224 */ /* 0x000fe200078e0a51 */
[C---:B------:R-:W-:Y:S01]  /*34c0*/  ISETP.GT.U32.AND P5, PT, R2.reuse, R97, PT ;  /* 0x000000610200720c */ /* 0x040fe20003fa4070 */
[----:B------:R-:W-:Y:S01]  /*34d0*/  @!P4 IMAD.MOV R83, RZ, RZ, -R83 ;  /* 0x000000ffff53c224 */ /* 0x000fe200078e0a53 */
[----:B------:R-:W-:-:S02]  /*34e0*/  ISETP.GT.U32.AND P4, PT, R2, R95, PT ;  /* 0x0000005f0200720c */ /* 0x000fc40003f84070 */
[----:B------:R-:W-:Y:S01]  /*34f0*/  ISETP.GE.AND P6, PT, R62, RZ, PT ;  /* 0x000000ff3e00720c */ /* 0x000fe20003fc6270 */
[--C-:B------:R-:W-:Y:S01]  /*3500*/  @!P1 IMAD.IADD R91, R91, 0x1, -R2.reuse ;  /* 0x000000015b5b9824 */ /* 0x100fe200078e0a02 */
[----:B------:R-:W-:Y:S01]  /*3510*/  ISETP.GE.AND P1, PT, R66, RZ, PT ;  /* 0x000000ff4200720c */ /* 0x000fe20003f26270 */
[--C-:B------:R-:W-:Y:S01]  /*3520*/  @!P3 IMAD.IADD R93, R93, 0x1, -R2.reuse ;  /* 0x000000015d5db824 */ /* 0x100fe200078e0a02 */
[----:B------:R-:W-:Y:S01]  /*3530*/  ISETP.GE.AND P3, PT, R60, RZ, PT ;  /* 0x000000ff3c00720c */ /* 0x000fe20003f66270 */
[--C-:B------:R-:W-:Y:S01]  /*3540*/  @!P2 IMAD.IADD R9, R9, 0x1, -R2.reuse ;  /* 0x000000010909a824 */ /* 0x100fe200078e0a02 */
[----:B------:R-:W-:Y:S02]  /*3550*/  ISETP.GE.AND P2, PT, R56, RZ, PT ;  /* 0x000000ff3800720c */ /* 0x000fe40003f46270 */
[----:B------:R-:W-:Y:S01]  /*3560*/  @!P0 IADD3 R99, R99, -R2, RZ ;  /* 0x8000000263638210 */ /* 0x000fe20007ffe0ff */
[--C-:B------:R-:W-:Y:S01]  /*3570*/  @!P5 IMAD.IADD R97, R97, 0x1, -R2.reuse ;  /* 0x000000016161d824 */ /* 0x100fe200078e0a02 */
[----:B------:R-:W-:Y:S01]  /*3580*/  ISETP.NE.AND P0, PT, R49, RZ, PT ;  /* 0x000000ff3100720c */ /* 0x000fe20003f05270 */
[----:B------:R-:W-:Y:S01]  /*3590*/  @!P4 IMAD.IADD R95, R95, 0x1, -R2 ;  /* 0x000000015f5fc824 */ /* 0x000fe200078e0a02 */
[----:B------:R-:W-:Y:S01]  /*35a0*/  ISETP.GE.AND P4, PT, R58, RZ, PT ;  /* 0x000000ff3a00720c */ /* 0x000fe20003f86270 */
[----:B------:R-:W-:Y:S01]  /*35b0*/  IMAD.MOV.U32 R50, RZ, RZ, R9 ;  /* 0x000000ffff327224 */ /* 0x000fe200078e0009 */
[C---:B------:R-:W-:Y:S01]  /*35c0*/  SEL R2, R3.reuse, R22, !P0 ;  /* 0x0000001603027207 */ /* 0x040fe20004000000 */
[----:B------:R-:W-:Y:S01]  /*35d0*/  @!P6 IMAD.MOV R89, RZ, RZ, -R89 ;  /* 0x000000ffff59e224 */ /* 0x000fe200078e0a59 */
[C---:B------:R-:W-:Y:S01]  /*35e0*/  SEL R9, R3.reuse, R23, !P0 ;  /* 0x0000001703097207 */ /* 0x040fe20004000000 */
[----:B------:R-:W-:Y:S01]  /*35f0*/  @!P1 IMAD.MOV R91, RZ, RZ, -R91 ;  /* 0x000000ffff5b9224 */ /* 0x000fe200078e0a5b */
[----:B------:R-:W0:Y:S01]  /*3600*/  LDC.64 R22, c[0x0][0x218] ;  /* 0x00008600ff167b82 */ /* 0x000e220000000a00 */
[----:B------:R-:W-:Y:S01]  /*3610*/  ISETP.GE.AND P5, PT, R64, RZ, PT ;  /* 0x000000ff4000720c */ /* 0x000fe20003fa6270 */
[----:B------:R-:W-:Y:S01]  /*3620*/  @!P3 IMAD.MOV R93, RZ, RZ, -R93 ;  /* 0x000000ffff5db224 */ /* 0x000fe200078e0a5d */
[----:B------:R-:W-:Y:S01]  /*3630*/  ISETP.GE.AND P6, PT, R20, RZ, PT ;  /* 0x000000ff1400720c */ /* 0x000fe20003fc6270 */
[----:B------:R-:W-:Y:S01]  /*3640*/  @!P2 IMAD.MOV R50, RZ, RZ, -R50 ;  /* 0x000000ffff32a224 */ /* 0x000fe200078e0a32 */
[C---:B------:R-:W-:Y:S01]  /*3650*/  SEL R4, R3.reuse, R4, !P0 ;  /* 0x0000000403047207 */ /* 0x040fe20004000000 */
[----:B------:R-:W-:Y:S01]  /*3660*/  IMAD R156, R2, UR5, RZ ;  /* 0x00000005029c7c24 */ /* 0x000fe2000f8e02ff */
[C---:B------:R-:W-:Y:S01]  /*3670*/  SEL R5, R3.reuse, R5, !P0 ;  /* 0x0000000503057207 */ /* 0x040fe20004000000 */
[----:B------:R-:W-:Y:S01]  /*3680*/  @!P4 IMAD.MOV R95, RZ, RZ, -R95 ;  /* 0x000000ffff5fc224 */ /* 0x000fe200078e0a5f */
[C---:B------:R-:W-:Y:S01]  /*3690*/  SEL R18, R3.reuse, R18, !P0 ;  /* 0x0000001203127207 */ /* 0x040fe20004000000 */
[----:B------:R-:W-:Y:S01]  /*36a0*/  IMAD R4, R4, UR5, RZ ;  /* 0x0000000504047c24 */ /* 0x000fe2000f8e02ff */
[----:B------:R-:W-:Y:S01]  /*36b0*/  SEL R13, R3, R13, !P0 ;  /* 0x0000000d030d7207 */ /* 0x000fe20004000000 */
[----:B------:R-:W-:Y:S01]  /*36c0*/  IMAD R5, R5, UR5, RZ ;  /* 0x0000000505057c24 */ /* 0x000fe2000f8e02ff */
[C---:B------:R-:W-:Y:S01]  /*36d0*/  SEL R17, R3.reuse, R17, !P0 ;  /* 0x0000001103117207 */ /* 0x040fe20004000000 */
[----:B------:R-:W-:Y:S01]  /*36e0*/  @!P5 IMAD.MOV R97, RZ, RZ, -R97 ;  /* 0x000000ffff61d224 */ /* 0x000fe200078e0a61 */
[C---:B------:R-:W-:Y:S01]  /*36f0*/  SEL R6, R3.reuse, R6, !P0 ;  /* 0x0000000603067207 */ /* 0x040fe20004000000 */
[----:B------:R-:W-:Y:S01]  /*3700*/  IMAD R155, R18, UR5, RZ ;  /* 0x00000005129b7c24 */ /* 0x000fe2000f8e02ff */
[C---:B------:R-:W-:Y:S01]  /*3710*/  SEL R14, R3.reuse, R14, !P0 ;  /* 0x0000000e030e7207 */ /* 0x040fe20004000000 */
[----:B------:R-:W-:Y:S01]  /*3720*/  @!P6 IMAD.MOV R99, RZ, RZ, -R99 ;  /* 0x000000ffff63e224 */ /* 0x000fe200078e0a63 */
[----:B------:R-:W-:Y:S01]  /*3730*/  SEL R7, R3, R7, !P0 ;  /* 0x0000000703077207 */ /* 0x000fe20004000000 */
[----:B------:R-:W-:Y:S01]  /*3740*/  IMAD R150, R13, UR5, RZ ;  /* 0x000000050d967c24 */ /* 0x000fe2000f8e02ff */
[----:B------:R-:W-:Y:S01]  /*3750*/  SEL R12, R3, R12, !P0 ;  /* 0x0000000c030c7207 */ /* 0x000fe20004000000 */
[----:B------:R-:W-:Y:S01]  /*3760*/  IMAD R154, R17, UR5, RZ ;  /* 0x00000005119a7c24 */ /* 0x000fe2000f8e02ff */
[C---:B------:R-:W-:Y:S01]  /*3770*/  SEL R10, R3.reuse, R28, !P0 ;  /* 0x0000001c030a7207 */ /* 0x040fe20004000000 */
[----:B------:R-:W-:Y:S01]  /*3780*/  IMAD R6, R6, UR5, RZ ;  /* 0x0000000506067c24 */ /* 0x000fe2000f8e02ff */
[C---:B------:R-:W-:Y:S01]  /*3790*/  SEL R11, R3.reuse, R11, !P0 ;  /* 0x0000000b030b7207 */ /* 0x040fe20004000000 */
[----:B------:R-:W-:Y:S01]  /*37a0*/  IMAD R151, R14, UR5, RZ ;  /* 0x000000050e977c24 */ /* 0x000fe2000f8e02ff */
[----:B------:R-:W-:Y:S01]  /*37b0*/  SEL R16, R3, R16, !P0 ;  /* 0x0000001003107207 */ /* 0x000fe20004000000 */
[----:B------:R-:W-:Y:S01]  /*37c0*/  IMAD R7, R7, UR5, RZ ;  /* 0x0000000507077c24 */ /* 0x000fe2000f8e02ff */
[-C--:B0-----:R-:W-:Y:S01]  /*37d0*/  LEA R18, P2, R4, R22.reuse, 0x1 ;  /* 0x0000001604127211 */ /* 0x081fe200078408ff */
[----:B------:R-:W-:Y:S01]  /*37e0*/  IMAD R149, R12, UR5, RZ ;  /* 0x000000050c957c24 */ /* 0x000fe2000f8e02ff */
[----:B------:R-:W-:Y:S01]  /*37f0*/  SEL R15, R3, R15, !P0 ;  /* 0x0000000f030f7207 */ /* 0x000fe20004000000 */
[----:B------:R-:W-:Y:S01]  /*3800*/  IMAD R160, R10, UR5, RZ ;  /* 0x000000050aa07c24 */ /* 0x000fe2000f8e02ff */
[----:B------:R-:W-:Y:S01]  /*3810*/  LEA R17, P3, R5, R22, 0x1 ;  /* 0x0000001605117211 */ /* 0x000fe200078608ff */
[----:B------:R-:W-:Y:S01]  /*3820*/  IMAD R49, R11, UR5, RZ ;  /* 0x000000050b317c24 */ /* 0x000fe2000f8e02ff */
[C---:B------:R-:W-:Y:S01]  /*3830*/  SEL R8, R3.reuse, R8, !P0 ;  /* 0x0000000803087207 */ /* 0x040fe20004000000 */
[----:B------:R-:W-:Y:S01]  /*3840*/  IMAD R153, R16, UR5, RZ ;  /* 0x0000000510997c24 */ /* 0x000fe2000f8e02ff */
        /* <DEDUP_REMOVED lines=94> */
[----:B------:R-:W-:Y:S01]  /*3e30*/  LEA.HI.X.SX32 R12, R4, R23, 0x1, P2 ;  /* 0x00000017040c7211 */ /* 0x000fe200010f0eff */
[----:B------:R-:W-:Y:S01]  /*3e40*/  IMAD R93, R93, UR5, RZ ;  /* 0x000000055d5d7c24 */ /* 0x000fe2000f8e02ff */
[----:B------:R-:W-:Y:S01]  /*3e50*/  SEL R3, R3, R99, !P0 ;  /* 0x0000006303037207 */ /* 0x000fe20004000000 */
[----:B------:R-:W-:Y:S01]  /*3e60*/  IMAD R95, R95, UR5, RZ ;  /* 0x000000055f5f7c24 */ /* 0x000fe2000f8e02ff */
[-C--:B------:R-:W-:Y:S01]  /*3e70*/  LEA R11, P2, R150, R22.reuse, 0x1 ;  /* 0x00000016960b7211 */ /* 0x080fe200078408ff */
[----:B------:R-:W-:Y:S01]  /*3e80*/  IMAD R97, R97, UR5, RZ ;  /* 0x0000000561617c24 */ /* 0x000fe2000f8e02ff */
[----:B------:R-:W-:Y:S01]  /*3e90*/  LEA.HI.X.SX32 R10, R5, R23, 0x1, P3 ;  /* 0x00000017050a7211 */ /* 0x000fe200018f0eff */
[----:B------:R-:W-:Y:S01]  /*3ea0*/  IMAD R188, R3, UR5, RZ ;  /* 0x0000000503bc7c24 */ /* 0x000fe2000f8e02ff */
[-C--:B------:R-:W-:Y:S01]  /*3eb0*/  LEA R16, P4, R6, R22.reuse, 0x1 ;  /* 0x0000001606107211 */ /* 0x080fe200078808ff */
[----:B------:R-:W-:Y:S01]  /*3ec0*/  IMAD R50, R50, UR5, RZ ;  /* 0x0000000532327c24 */ /* 0x000fe2000f8e02ff */
[-C--:B------:R-:W-:Y:S01]  /*3ed0*/  LEA R9, P3, R151, R22.reuse, 0x1 ;  /* 0x0000001697097211 */ /* 0x080fe200078608ff */
[----:B------:R-:W-:Y:S01]  /*3ee0*/  ULDC UR4, c[0x0][0x23c] ;  /* 0x00008f0000047ab9 */ /* 0x000fe20000000800 */
[----:B------:R-:W-:-:S02]  /*3ef0*/  LEA R15, P5, R7, R22, 0x1 ;  /* 0x00000016070f7211 */ /* 0x000fc400078a08ff */
[----:B------:R-:W-:Y:S02]  /*3f00*/  CS2R R98, SRZ ;  /* 0x0000000000627805 */ /* 0x000fe4000001ff00 */
[-C--:B------:R-:W-:Y:S02]  /*3f10*/  LEA.HI.X.SX32 R150, R150, R23.reuse, 0x1, P2 ;  /* 0x0000001796967211 */ /* 0x080fe400010f0eff */
[-C--:B------:R-:W-:Y:S02]  /*3f20*/  LEA.HI.X.SX32 R26, R6, R23.reuse, 0x1, P4 ;  /* 0x00000017061a7211 */ /* 0x080fe400020f0eff */
[-C--:B------:R-:W-:Y:S02]  /*3f30*/  LEA R4, P2, R156, R22.reuse, 0x1 ;  /* 0x000000169c047211 */ /* 0x080fe400078408ff */
[----:B------:R-:W-:Y:S02]  /*3f40*/  LEA.HI.X.SX32 R151, R151, R23, 0x1, P3 ;  /* 0x0000001797977211 */ /* 0x000fe400018f0eff */
[----:B------:R-:W-:-:S02]  /*3f50*/  LEA R13, P1, R149, R22, 0x1 ;  /* 0x00000016950d7211 */ /* 0x000fc400078208ff */
[-C--:B------:R-:W-:Y:S02]  /*3f60*/  LEA R8, P4, R152, R22.reuse, 0x1 ;  /* 0x0000001698087211 */ /* 0x080fe400078808ff */
[-C--:B------:R-:W-:Y:S02]  /*3f70*/  LEA.HI.X.SX32 R27, R7, R23.reuse, 0x1, P5 ;  /* 0x00000017071b7211 */ /* 0x080fe400028f0eff */
[-C--:B------:R-:W-:Y:S02]  /*3f80*/  LEA R3, P3, R157, R22.reuse, 0x1 ;  /* 0x000000169d037211 */ /* 0x080fe400078608ff */
[-C--:B------:R-:W-:Y:S02]  /*3f90*/  LEA R14, P6, R148, R22.reuse, 0x1 ;  /* 0x00000016940e7211 */ /* 0x080fe400078c08ff */
[----:B------:R-:W-:Y:S02]  /*3fa0*/  LEA R7, P5, R153, R22, 0x1 ;  /* 0x0000001699077211 */ /* 0x000fe400078a08ff */
[----:B------:R-:W-:-:S02]  /*3fb0*/  LEA.HI.X.SX32 R156, R156, R23, 0x1, P2 ;  /* 0x000000179c9c7211 */ /* 0x000fc400010f0eff */
[-C--:B------:R-:W-:Y:S02]  /*3fc0*/  LEA.HI.X.SX32 R149, R149, R23.reuse, 0x1, P1 ;  /* 0x0000001795957211 */ /* 0x080fe400008f0eff */
[-C--:B------:R-:W-:Y:S02]  /*3fd0*/  LEA.HI.X.SX32 R152, R152, R23.reuse, 0x1, P4 ;  /* 0x0000001798987211 */ /* 0x080fe400020f0eff */
[-C--:B------:R-:W-:Y:S02]  /*3fe0*/  LEA R222, P2, R30, R22.reuse, 0x1 ;  /* 0x000000161ede7211 */ /* 0x080fe400078408ff */
[-C--:B------:R-:W-:Y:S02]  /*3ff0*/  LEA.HI.X.SX32 R157, R157, R23.reuse, 0x1, P3 ;  /* 0x000000179d9d7211 */ /* 0x080fe400018f0eff */
        /* <DEDUP_REMOVED lines=24> */
[----:B------:R-:W-:Y:S01]  /*4180*/  LEA.HI.X.SX32 R160, R160, R23, 0x1, P6 ;  /* 0x00000017a0a07211 */ /* 0x000fe200030f0eff */
[----:B------:R0:W-:Y:S01]  /*4190*/  STL [R1+0x38], R30 ;  /* 0x0000381e01007387 */ /* 0x0001e20000100800 */
[----:B------:R-:W-:-:S02]  /*41a0*/  LEA R213, P4, R38, R22, 0x1 ;  /* 0x0000001626d57211 */ /* 0x000fc400078808ff */
[-C--:B------:R-:W-:Y:S02]  /*41b0*/  LEA.HI.X.SX32 R165, R33, R23.reuse, 0x1, P5 ;  /* 0x0000001721a57211 */ /* 0x080fe400028f0eff */
[-C--:B------:R-:W-:Y:S02]  /*41c0*/  LEA R29, P3, R44, R22.reuse, 0x1 ;  /* 0x000000162c1d7211 */ /* 0x080fe400078608ff */
[-C--:B------:R-:W-:Y:S02]  /*41d0*/  LEA R230, P6, R34, R22.reuse, 0x1 ;  /* 0x0000001622e67211 */ /* 0x080fe400078c08ff */
[-C--:B------:R-:W-:Y:S01]  /*41e0*/  LEA R211, P5, R39, R22.reuse, 0x1 ;  /* 0x0000001627d37211 */ /* 0x080fe200078a08ff */
[----:B------:R1:W-:Y:S01]  /*41f0*/  STL [R1+0x3c], R29 ;  /* 0x00003c1d01007387 */ /* 0x0003e20000100800 */
[----:B------:R-:W-:Y:S02]  /*4200*/  LEA R232, P1, R35, R22, 0x1 ;  /* 0x0000001623e87211 */ /* 0x000fe400078208ff */
[----:B------:R-:W-:-:S02]  /*4210*/  LEA.HI.X.SX32 R212, R38, R23, 0x1, P4 ;  /* 0x0000001726d47211 */ /* 0x000fc400020f0eff */
[-C--:B------:R-:W-:Y:S02]  /*4220*/  LEA.HI.X.SX32 R166, R34, R23.reuse, 0x1, P6 ;  /* 0x0000001722a67211 */ /* 0x080fe400030f0eff */
[-C--:B0-----:R-:W-:Y:S02]  /*4230*/  LEA R30, P4, R45, R22.reuse, 0x1 ;  /* 0x000000162d1e7211 */ /* 0x081fe400078808ff */
[-C--:B------:R-:W-:Y:S02]  /*4240*/  LEA.HI.X.SX32 R210, R39, R23.reuse, 0x1, P5 ;  /* 0x0000001727d27211 */ /* 0x080fe400028f0eff */
[-C--:B------:R-:W-:Y:S01]  /*4250*/  LEA R209, P6, R40, R22.reuse, 0x1 ;  /* 0x0000001628d17211 */ /* 0x080fe200078c08ff */
[----:B------:R0:W-:Y:S01]  /*4260*/  STL [R1+0x40], R30 ;  /* 0x0000401e01007387 */ /* 0x0001e20000100800 */
[----:B------:R-:W-:Y:S02]  /*4270*/  LEA.HI.X.SX32 R167, R35, R23, 0x1, P1 ;  /* 0x0000001723a77211 */ /* 0x000fe400008f0eff */
[----:B-1----:R-:W-:-:S02]  /*4280*/  LEA R29, P5, R46, R22, 0x1 ;  /* 0x000000162e1d7211 */ /* 0x002fc400078a08ff */
[CC--:B------:R-:W-:Y:S02]  /*4290*/  LEA R207, P1, R41.reuse, R22.reuse, 0x1 ;  /* 0x0000001629cf7211 */ /* 0x0c0fe400078208ff */
[-C--:B------:R-:W-:Y:S01]  /*42a0*/  LEA.HI.X.SX32 R208, R40, R23.reuse, 0x1, P6 ;  /* 0x0000001728d07211 */ /* 0x080fe200030f0eff */
[----:B------:R1:W-:Y:S01]  /*42b0*/  STL [R1+0x44], R29 ;  /* 0x0000441d01007387 */ /* 0x0003e20000100800 */
[-C--:B------:R-:W-:Y:S02]  /*42c0*/  LEA.HI.X.SX32 R206, R41, R23.reuse, 0x1, P1 ;  /* 0x0000001729ce7211 */ /* 0x080fe400008f0eff */
[----:B------:R-:W-:Y:S02]  /*42d0*/  CS2R R40, SRZ ;  /* 0x0000000000287805 */ /* 0x000fe4000001ff00 */
[----:B0-----:R-:W-:Y:S02]  /*42e0*/  LEA R30, P6, R47, R22, 0x1 ;  /* 0x000000162f1e7211 */ /* 0x001fe400078c08ff */
[----:B------:R-:W-:-:S02]  /*42f0*/  LEA.HI.X.SX32 R204, R42, R23, 0x1, P2 ;  /* 0x000000172acc7211 */ /* 0x000fc400010f0eff */
[-C--:B------:R-:W-:Y:S01]  /*4300*/  LEA.HI.X.SX32 R234, R44, R23.reuse, 0x1, P3 ;  /* 0x000000172cea7211 */ /* 0x080fe200018f0eff */
[----:B------:R0:W-:Y:S01]  /*4310*/  STL [R1+0x48], R30 ;  /* 0x0000481e01007387 */ /* 0x0001e20000100800 */
[-C--:B------:R-:W-:Y:S02]  /*4320*/  LEA.HI.X.SX32 R236, R45, R23.reuse, 0x1, P4 ;  /* 0x000000172dec7211 */ /* 0x080fe400020f0eff */
[----:B------:R-:W-:Y:S02]  /*4330*/  CS2R R44, SRZ ;  /* 0x00000000002c7805 */ /* 0x000fe4000001ff00 */
[----:B-1----:R-:W-:Y:S02]  /*4340*/  LEA R29, P1, R43, R22, 0x1 ;  /* 0x000000162b1d7211 */ /* 0x002fe400078208ff */
[-C--:B------:R-:W-:Y:S02]  /*4350*/  LEA.HI.X.SX32 R237, R46, R23.reuse, 0x1, P5 ;  /* 0x000000172eed7211 */ /* 0x080fe400028f0eff */
[-C--:B------:R-:W-:Y:S01]  /*4360*/  LEA.HI.X.SX32 R238, R47, R23.reuse, 0x1, P6 ;  /* 0x000000172fee7211 */ /* 0x080fe200030f0eff */
[----:B------:R1:W-:Y:S01]  /*4370*/  STL [R1+0x4c], R29 ;  /* 0x00004c1d01007387 */ /* 0x0003e20000100800 */
[----:B------:R-:W-:-:S02]  /*4380*/  LEA.HI.X.SX32 R239, R43, R23, 0x1, P1 ;  /* 0x000000172bef7211 */ /* 0x000fc400008f0eff */
[----:B------:R-:W-:Y:S02]  /*4390*/  CS2R R42, SRZ ;  /* 0x00000000002a7805 */ /* 0x000fe4000001ff00 */
[CC--:B0-----:R-:W-:Y:S02]  /*43a0*/  LEA R30, P2, R53.reuse, R22.reuse, 0x1 ;  /* 0x00000016351e7211 */ /* 0x0c1fe400078408ff */
[----:B------:R-:W-:Y:S02]  /*43b0*/  CS2R R46, SRZ ;  /* 0x00000000002e7805 */ /* 0x000fe4000001ff00 */
[----:B------:R-:W-:Y:S02]  /*43c0*/  LEA R235, P0, R28, UR6, 0x1 ;  /* 0x000000061ceb7c11 */ /* 0x000fe4000f8008ff */
[----:B------:R-:W-:Y:S01]  /*43d0*/  LEA.HI.X.SX32 R240, R53, R23, 0x1, P2 ;  /* 0x0000001735f07211 */ /* 0x000fe200010f0eff */
[----:B------:R0:W-:Y:S01]  /*43e0*/  STL [R1+0x50], R30 ;  /* 0x0000501e01007387 */ /* 0x0001e20000100800 */
[----:B-1----:R-:W-:-:S04]  /*43f0*/  LEA R29, P3, R55, R22, 0x1 ;  /* 0x00000016371d7211 */ /* 0x002fc800078608ff */
[----:B------:R-:W-:Y:S01]  /*4400*/  LEA.HI.X.SX32 R241, R55, R23, 0x1, P3 ;  /* 0x0000001737f17211 */ /* 0x000fe200018f0eff */
[----:B------:R1:W-:Y:S01]  /*4410*/  STL [R1+0x54], R29 ;  /* 0x0000541d01007387 */ /* 0x0003e20000100800 */
[----:B0-----:R-:W-:-:S04]  /*4420*/  LEA R30, P4, R57, R22, 0x1 ;  /* 0x00000016391e7211 */ /* 0x001fc800078808ff */
[----:B------:R-:W-:Y:S01]  /*4430*/  LEA.HI.X.SX32 R242, R57, R23, 0x1, P4 ;  /* 0x0000001739f27211 */ /* 0x000fe200020f0eff */
[----:B------:R0:W-:Y:S01]  /*4440*/  STL [R1+0x58], R30 ;  /* 0x0000581e01007387 */ /* 0x0001e20000100800 */
[----:B------:R-:W-:Y:S02]  /*4450*/  CS2R R56, SRZ ;  /* 0x0000000000387805 */ /* 0x000fe4000001ff00 */
        /* <DEDUP_REMOVED lines=10> */
[----:B------:R-:W-:Y:S02]  /*4500*/  CS2R R60, SRZ ;  /* 0x00000000003c7805 */ /* 0x000fe4000001ff00 */
        /* <DEDUP_REMOVED lines=26> */
[----:B-1----:R-:W-:-:S05]  /*46b0*/  LEA R29, P3, R49, R22, 0x1 ;  /* 0x00000016311d7211 */ /* 0x002fca00078608ff */
[----:B------:R1:W-:Y:S01]  /*46c0*/  STL [R1+0x84], R29 ;  /* 0x0000841d01007387 */ /* 0x0003e20000100800 */
[----:B0-----:R-:W-:-:S05]  /*46d0*/  LEA R30, P4, R48, R22, 0x1 ;  /* 0x00000016301e7211 */ /* 0x001fca00078808ff */
[----:B------:R0:W-:Y:S01]  /*46e0*/  STL [R1+0x88], R30 ;  /* 0x0000881e01007387 */ /* 0x0001e20000100800 */
        /* <DEDUP_REMOVED lines=8> */
[----:B-1----:R-:W-:Y:S02]  /*4770*/  LEA.HI.X.SX32 R29, R49, R23, 0x1, P3 ;  /* 0x00000017311d7211 */ /* 0x002fe400018f0eff */
[----:B------:R-:W-:-:S03]  /*4780*/  LEA R31, P3, R85, R22, 0x1 ;  /* 0x00000016551f7211 */ /* 0x000fc600078608ff */
[----:B------:R1:W-:Y:S01]  /*4790*/  STL [R1], R29 ;  /* 0x0000001d01007387 */ /* 0x0003e20000100800 */
[----:B0-----:R-:W-:-:S03]  /*47a0*/  LEA.HI.X.SX32 R30, R48, R23, 0x1, P4 ;  /* 0x00000017301e7211 */ /* 0x001fc600020f0eff */
[----:B------:R0:W-:Y:S01]  /*47b0*/  STL [R1+0x9c], R31 ;  /* 0x00009c1f01007387 */ /* 0x0001e20000100800 */
[----:B------:R-:W-:-:S03]  /*47c0*/  CS2R R48, SRZ ;  /* 0x0000000000307805 */ /* 0x000fc6000001ff00 */
[----:B------:R2:W-:Y:S01]  /*47d0*/  STL [R1+0x4], R30 ;  /* 0x0000041e01007387 */ /* 0x0005e20000100800 */
[----:B-1----:R-:W-:Y:S02]  /*47e0*/  LEA R29, P4, R87, R22, 0x1 ;  /* 0x00000016571d7211 */ /* 0x002fe400078808ff */
[----:B0-----:R-:W-:-:S03]  /*47f0*/  LEA.HI.X.SX32 R31, R77, R23, 0x1, P5 ;  /* 0x000000174d1f7211 */ /* 0x001fc600028f0eff */
[----:B------:R0:W-:Y:S01]  /*4800*/  STL [R1+0xa0], R29 ;  /* 0x0000a01d01007387 */ /* 0x0001e20000100800 */
[----:B--2---:R-:W-:-:S03]  /*4810*/  LEA R30, P5, R89, R22, 0x1 ;  /* 0x00000016591e7211 */ /* 0x004fc600078a08ff */
[----:B------:R1:W-:Y:S04]  /*4820*/  STL [R1+0x8], R31 ;  /* 0x0000081f01007387 */ /* 0x0003e80000100800 */
[----:B------:R2:W-:Y:S01]  /*4830*/  STL [R1+0xa4], R30 ;  /* 0x0000a41e01007387 */ /* 0x0005e20000100800 */
[----:B0-----:R-:W-:Y:S02]  /*4840*/  LEA.HI.X.SX32 R29, R79, R23, 0x1, P6 ;  /* 0x000000174f1d7211 */ /* 0x001fe400030f0eff */
[----:B-1----:R-:W-:-:S03]  /*4850*/  LEA R31, P6, R91, R22, 0x1 ;  /* 0x000000165b1f7211 */ /* 0x002fc600078c08ff */
[----:B------:R0:W-:Y:S01]  /*4860*/  STL [R1+0xc], R29 ;  /* 0x00000c1d01007387 */ /* 0x0001e20000100800 */
[----:B--2---:R-:W-:-:S03]  /*4870*/  LEA.HI.X.SX32 R30, R81, R23, 0x1, P1 ;  /* 0x00000017511e7211 */ /* 0x004fc600008f0eff */
[----:B------:R1:W-:Y:S01]  /*4880*/  STL [R1+0xa8], R31 ;  /* 0x0000a81f01007387 */ /* 0x0003e20000100800 */
[----:B------:R-:W-:-:S03]  /*4890*/  CS2R R80, SRZ ;  /* 0x0000000000507805 */ /* 0x000fc6000001ff00 */
[----:B------:R2:W-:Y:S01]  /*48a0*/  STL [R1+0x10], R30 ;  /* 0x0000101e01007387 */ /* 0x0005e20000100800 */
[----:B0-----:R-:W-:Y:S02]  /*48b0*/  LEA R29, P1, R93, R22, 0x1 ;  /* 0x000000165d1d7211 */ /* 0x001fe400078208ff */
[----:B-1----:R-:W-:-:S03]  /*48c0*/  LEA.HI.X.SX32 R31, R83, R23, 0x1, P2 ;  /* 0x00000017531f7211 */ /* 0x002fc600010f0eff */
[----:B------:R0:W-:Y:S01]  /*48d0*/  STL [R1+0xac], R29 ;  /* 0x0000ac1d01007387 */ /* 0x0001e20000100800 */
[----:B------:R-:W-:Y:S02]  /*48e0*/  CS2R R82, SRZ ;  /* 0x0000000000527805 */ /* 0x000fe4000001ff00 */
[-C--:B--2---:R-:W-:Y:S01]  /*48f0*/  LEA R30, P2, R95, R22.reuse, 0x1 ;  /* 0x000000165f1e7211 */ /* 0x084fe200078408ff */
[----:B------:R1:W-:Y:S04]  /*4900*/  STL [R1+0x14], R31 ;  /* 0x0000141f01007387 */ /* 0x0003e80000100800 */
[----:B------:R2:W-:Y:S01]  /*4910*/  STL [R1+0xb4], R30 ;  /* 0x0000b41e01007387 */ /* 0x0005e20000100800 */
[----:B0-----:R-:W-:Y:S02]  /*4920*/  LEA.HI.X.SX32 R29, R85, R23, 0x1, P3 ;  /* 0x00000017551d7211 */ /* 0x001fe400018f0eff */
[----:B-1----:R-:W-:-:S03]  /*4930*/  LEA R31, P3, R97, R22, 0x1 ;  /* 0x00000016611f7211 */ /* 0x002fc600078608ff */
[----:B------:R0:W-:Y:S01]  /*4940*/  STL [R1+0x18], R29 ;  /* 0x0000181d01007387 */ /* 0x0001e20000100800 */
[----:B--2---:R-:W-:-:S03]  /*4950*/  LEA.HI.X.SX32 R30, R87, R23, 0x1, P4 ;  /* 0x00000017571e7211 */ /* 0x004fc600020f0eff */
[----:B------:R1:W-:Y:S04]  /*4960*/  STL [R1+0xb8], R31 ;  /* 0x0000b81f01007387 */ /* 0x0003e80000100800 */
[----:B------:R2:W-:Y:S01]  /*4970*/  STL [R1+0x1c], R30 ;  /* 0x00001c1e01007387 */ /* 0x0005e20000100800 */
[----:B0-----:R-:W-:Y:S02]  /*4980*/  LEA R29, P4, R50, R22, 0x1 ;  /* 0x00000016321d7211 */ /* 0x001fe400078808ff */
[----:B-1----:R-:W-:-:S03]  /*4990*/  LEA.HI.X.SX32 R31, R89, R23, 0x1, P5 ;  /* 0x00000017591f7211 */ /* 0x002fc600028f0eff */
[----:B------:R0:W-:Y:S01]  /*49a0*/  STL [R1+0xbc], R29 ;  /* 0x0000bc1d01007387 */ /* 0x0001e20000100800 */
[----:B--2---:R-:W-:-:S03]  /*49b0*/  LEA R30, P5, R188, R22, 0x1 ;  /* 0x00000016bc1e7211 */ /* 0x004fc600078a08ff */
[----:B------:R-:W-:Y:S01]  /*49c0*/  STL [R1+0x20], R31 ;  /* 0x0000201f01007387 */ /* 0x000fe20000100800 */
[-C--:B------:R-:W-:Y:S02]  /*49d0*/  LEA.HI.X.SX32 R22, R93, R23.reuse, 0x1, P1 ;  /* 0x000000175d167211 */ /* 0x080fe400008f0eff */
[----:B------:R-:W-:Y:S02]  /*49e0*/  CS2R R92, SRZ ;  /* 0x00000000005c7805 */ /* 0x000fe4000001ff00 */
[-C--:B------:R-:W-:Y:S01]  /*49f0*/  LEA.HI.X.SX32 R188, R188, R23.reuse, 0x1, P5 ;  /* 0x00000017bcbc7211 */ /* 0x080fe200028f0eff */
[----:B------:R1:W-:Y:S01]  /*4a00*/  STL [R1+0xb0], R30 ;  /* 0x0000b01e01007387 */ /* 0x0003e20000100800 */
[----:B0-----:R-:W-:-:S05]  /*4a10*/  LEA.HI.X.SX32 R29, R91, R23, 0x1, P6 ;  /* 0x000000175b1d7211 */ /* 0x001fca00030f0eff */
[----:B------:R0:W-:Y:S01]  /*4a20*/  STL [R1+0x24], R29 ;  /* 0x0000241d01007387 */ /* 0x0001e20000100800 */
[----:B-1----:R-:W-:-:S03]  /*4a30*/  LEA.HI.X.SX32 R30, R95, R23, 0x1, P2 ;  /* 0x000000175f1e7211 */ /* 0x002fc600010f0eff */
[----:B------:R1:W-:Y:S01]  /*4a40*/  STL [R1+0x28], R22 ;  /* 0x0000281601007387 */ /* 0x0003e20000100800 */
[----:B------:R-:W-:-:S03]  /*4a50*/  CS2R R94, SRZ ;  /* 0x00000000005e7805 */ /* 0x000fc6000001ff00 */
[----:B------:R-:W-:Y:S01]  /*4a60*/  STL [R1+0x2c], R30 ;  /* 0x00002c1e01007387 */ /* 0x000fe20000100800 */
[-C--:B0-----:R-:W-:Y:S02]  /*4a70*/  LEA.HI.X.SX32 R29, R97, R23.reuse, 0x1, P3 ;  /* 0x00000017611d7211 */ /* 0x081fe400018f0eff */
[----:B------:R-:W-:Y:S02]  /*4a80*/  CS2R R96, SRZ ;  /* 0x0000000000607805 */ /* 0x000fe4000001ff00 */
[----:B-1----:R-:W-:Y:S01]  /*4a90*/  LEA.HI.X.SX32 R22, R50, R23, 0x1, P4 ;  /* 0x0000001732167211 */ /* 0x002fe200020f0eff */
[----:B------:R-:W-:Y:S01]  /*4aa0*/  STL [R1+0x30], R29 ;  /* 0x0000301d01007387 */ /* 0x000fe20000100800 */
[----:B------:R-:W-:Y:S02]  /*4ab0*/  LEA.HI.X.SX32 R23, R28, UR7, 0x1, P0 ;  /* 0x000000071c177c11 */ /* 0x000fe400080f0eff */
[----:B------:R-:W-:Y:S01]  /*4ac0*/  CS2R R50, SRZ ;  /* 0x0000000000327805 */ /* 0x000fe2000001ff00 */
[----:B------:R0:W-:Y:S02]  /*4ad0*/  STL [R1+0x34], R22 ;  /* 0x0000341601007387 */ /* 0x0001e40000100800 */
[----:B0-----:R-:W-:-:S05]  /*4ae0*/  IMAD.SHL.U32 R22, R25, 0x40, RZ ;  /* 0x0000004019167824 */ /* 0x001fca00078e00ff */
[----:B------:R0:W-:Y:S02]  /*4af0*/  STL [R1+0xc8], R22 ;  /* 0x0000c81601007387 */ /* 0x0001e40000100800 */
[----:B0-----:R-:W-:Y:S01]  /*4b00*/  IMAD R22, R24, UR4, RZ ;  /* 0x0000000418167c24 */ /* 0x001fe2000f8e02ff */
[----:B------:R-:W-:-:S04]  /*4b10*/  SHF.R.S32.HI R24, RZ, 0x6, R21 ;  /* 0x00000006ff187819 */ /* 0x000fc80000011415 */
[----:B------:R-:W-:Y:S01]  /*4b20*/  SHF.R.S32.HI R25, RZ, 0x1f, R22 ;  /* 0x0000001fff197819 */ /* 0x000fe20000011416 */
[----:B------:R0:W-:Y:S03]  /*4b30*/  STL [R1+0xc0], R24 ;  /* 0x0000c01801007387 */ /* 0x0001e60000100800 */
[C---:B------:R-:W-:Y:S01]  /*4b40*/  SHF.L.U64.HI R21, R22.reuse, 0x1, R25 ;  /* 0x0000000116157819 */ /* 0x040fe20000010219 */
[----:B------:R-:W-:-:S07]  /*4b50*/  IMAD.SHL.U32 R22, R22, 0x2, RZ ;  /* 0x0000000216167824 */ /* 0x000fce00078e00ff */
.L_x_2:
[----:B------:R-:W1:Y:S01]  /*4b60*/  LDC R30, c[0x0][0x238] ;  /* 0x00008e00ff1e7b82 */ /* 0x000e620000000800 */
[----:B-----5:R2:W-:Y:S01]  /*4b70*/  STL [R1+0xcc], R20 ;  /* 0x0000cc1401007387 */ /* 0x0205e20000100800 */
[C---:B------:R-:W-:Y:S01]  /*4b80*/  ISETP.GT.AND P0, PT, R19.reuse, 0x2, PT ;  /* 0x000000021300780c */ /* 0x040fe20003f04270 */
[----:B0-----:R-:W-:Y:S01]  /*4b90*/  IMAD.MOV.U32 R24, RZ, RZ, R235 ;  /* 0x000000ffff187224 */ /* 0x001fe200078e00eb */
[----:B------:R-:W-:Y:S01]  /*4ba0*/  PRMT R78, RZ, 0x7610, R78 ;  /* 0x00007610ff4e7816 */ /* 0x000fe2000000004e */
[----:B------:R-:W-:Y:S01]  /*4bb0*/  IMAD.MOV.U32 R25, RZ, RZ, R23 ;  /* 0x000000ffff197224 */ /* 0x000fe200078e0017 */
[C---:B------:R-:W-:Y:S01]  /*4bc0*/  ISETP.GT.AND P2, PT, R19.reuse, 0x4, PT ;  /* 0x000000041300780c */ /* 0x040fe20003f44270 */
[----:B------:R-:W3:Y:S01]  /*4bd0*/  LDL R193, [R1+0x9c] ;  /* 0x00009c0001c17983 */ /* 0x000ee20000100800 */
[----:B------:R-:W0:Y:S01]  /*4be0*/  LDC R34, c[0x0][0x238] ;  /* 0x00008e00ff227b82 */ /* 0x000e220000000800 */
[----:B------:R-:W-:Y:S02]  /*4bf0*/  PRMT R53, RZ, 0x7610, R53 ;  /* 0x00007610ff357816 */ /* 0x000fe40000000035 */
[----:B------:R-:W-:Y:S01]  /*4c00*/  ISETP.GT.AND P1, PT, R19, 0x3, PT ;  /* 0x000000031300780c */ /* 0x000fe20003f24270 */
[----:B------:R-:W4:Y:S01]  /*4c10*/  LDL R190, [R1+0x7c] ;  /* 0x00007c0001be7983 */ /* 0x000f220000100800 */
[----:B------:R-:W-:-:S02]  /*4c20*/  PRMT R69, RZ, 0x7610, R69 ;  /* 0x00007610ff457816 */ /* 0x000fc40000000045 */
[C---:B------:R-:W-:Y:S01]  /*4c30*/  ISETP.GT.AND P3, PT, R19.reuse, 0x5, PT ;  /* 0x000000051300780c */ /* 0x040fe20003f64270 */
[----:B------:R-:W0:Y:S01]  /*4c40*/  LDC R54, c[0x0][0x238] ;  /* 0x00008e00ff367b82 */ /* 0x000e220000000800 */
[----:B------:R-:W-:Y:S01]  /*4c50*/  ISETP.GT.AND P4, PT, R19, 0x6, PT ;  /* 0x000000061300780c */ /* 0x000fe20003f84270 */
[----:B------:R-:W4:Y:S01]  /*4c60*/  LDL R192, [R1+0x5c] ;  /* 0x00005c0001c07983 */ /* 0x000f220000100800 */
[----:B------:R-:W-:Y:S02]  /*4c70*/  PRMT R52, RZ, 0x7610, R52 ;  /* 0x00007610ff347816 */ /* 0x000fe40000000034 */
[----:B------:R-:W-:Y:S01]  /*4c80*/  PRMT R29, RZ, 0x7610, R29 ;  /* 0x00007610ff1d7816 */ /* 0x000fe2000000001d */
[----:B------:R-:W4:Y:S02]  /*4c90*/  LDL R191, [R1+0x3c] ;  /* 0x00003c0001bf7983 */ /* 0x000f240000100800 */
[----:B------:R-:W0:Y:S01]  /*4ca0*/  LDC R70, c[0x0][0x238] ;  /* 0x00008e00ff467b82 */ /* 0x000e220000000800 */
[----:B-1----:R-:W-:-:S04]  /*4cb0*/  IMAD.SHL.U32 R30, R30, 0x2, RZ ;  /* 0x000000021e1e7824 */ /* 0x002fc800078e00ff */
[----:B------:R-:W-:-:S03]  /*4cc0*/  IMAD.WIDE R30, R30, 0x2, R24 ;  /* 0x000000021e1e7825 */ /* 0x000fc600078e0218 */
[----:B--2---:R-:W1:Y:S01]  /*4cd0*/  LDC R20, c[0x0][0x238] ;  /* 0x00008e00ff147b82 */ /* 0x004e620000000800 */
[----:B0-----:R-:W-:Y:S01]  /*4ce0*/  IMAD.SHL.U32 R34, R34, 0x4, RZ ;  /* 0x0000000422227824 */ /* 0x001fe200078e00ff */
[----:B------:R0:W2:Y:S01]  /*4cf0*/  @P0 LDG.E.U16 R78, desc[UR8][R30.64] ;  /* 0x000000081e4e0981 */ /* 0x0000a2000c1e1500 */
[----:B------:R-:W-:-:S05]  /*4d00*/  ISETP.GT.AND P0, PT, R19, 0x7, PT ;  /* 0x000000071300780c */ /* 0x000fca0003f04270 */
[----:B------:R-:W1:Y:S01]  /*4d10*/  LDC R32, c[0x0][0x238] ;  /* 0x00008e00ff207b82 */ /* 0x000e620000000800 */
[----:B------:R-:W-:Y:S01]  /*4d20*/  IMAD R54, R54, 0x7, RZ ;  /* 0x0000000736367824 */ /* 0x000fe200078e02ff */
[----:B------:R-:W-:Y:S01]  /*4d30*/  PRMT R28, RZ, 0x7610, R28 ;  /* 0x00007610ff1c7816 */ /* 0x000fe2000000001c */
[----:B------:R-:W-:-:S04]  /*4d40*/  IMAD.WIDE R34, R34, 0x2, R24 ;  /* 0x0000000222227825 */ /* 0x000fc800078e0218 */
[--C-:B0-----:R-:W-:Y:S01]  /*4d50*/  IMAD.WIDE R30, R54, 0x2, R24.reuse ;  /* 0x00000002361e7825 */ /* 0x101fe200078e0218 */
[----:B------:R-:W0:Y:S01]  /*4d60*/  LDC R71, c[0x0][0x238] ;  /* 0x00008e00ff477b82 */ /* 0x000e220000000800 */
[----:B------:R1:W2:Y:S02]  /*4d70*/  @P2 LDG.E.U16 R53, desc[UR8][R34.64] ;  /* 0x0000000822352981 */ /* 0x0002a4000c1e1500 */
[----:B------:R-:W-:Y:S02]  /*4d80*/  IMAD R70, R70, 0x9, RZ ;  /* 0x0000000946467824 */ /* 0x000fe400078e02ff */
[----:B------:R1:W2:Y:S02]  /*4d90*/  @P0 LDG.E.U16 R28, desc[UR8][R30.64] ;  /* 0x000000081e1c0981 */ /* 0x0002a4000c1e1500 */
[----:B-1----:R-:W-:Y:S01]  /*4da0*/  IMAD R20, R20, 0xc, RZ ;  /* 0x0000000c14147824 */ /* 0x002fe200078e02ff */
[----:B------:R-:W1:Y:S01]  /*4db0*/  LDC R36, c[0x0][0x238] ;  /* 0x00008e00ff247b82 */ /* 0x000e620000000800 */
[----:B------:R-:W-:-:S04]  /*4dc0*/  IMAD.WIDE R34, R70, 0x2, R24 ;  /* 0x0000000246227825 */ /* 0x000fc800078e0218 */
[----:B------:R-:W-:-:S03]  /*4dd0*/  IMAD.WIDE R30, R20, 0x2, R24 ;  /* 0x00000002141e7825 */ /* 0x000fc600078e0218 */
[----:B------:R-:W1:Y:S01]  /*4de0*/  LDC R20, c[0x0][0x238] ;  /* 0x00008e00ff147b82 */ /* 0x000e620000000800 */
[----:B------:R-:W-:-:S04]  /*4df0*/  IMAD R32, R32, 0x3, RZ ;  /* 0x0000000320207824 */ /* 0x000fc800078e02ff */
[----:B------:R-:W-:-:S03]  /*4e00*/  IMAD.WIDE R32, R32, 0x2, R24 ;  /* 0x0000000220207825 */ /* 0x000fc600078e0218 */
[----:B------:R-:W1:Y:S02]  /*4e10*/  LDC R70, c[0x0][0x238] ;  /* 0x00008e00ff467b82 */ /* 0x000e640000000800 */
[----:B------:R1:W2:Y:S01]  /*4e20*/  @P1 LDG.E.U16 R69, desc[UR8][R32.64] ;  /* 0x0000000820451981 */ /* 0x0002a2000c1e1500 */
[----:B------:R-:W-:Y:S01]  /*4e30*/  ISETP.GT.AND P1, PT, R19, 0x8, PT ;  /* 0x000000081300780c */ /* 0x000fe20003f24270 */
[----:B0-----:R-:W-:Y:S01]  /*4e40*/  IMAD.SHL.U32 R71, R71, 0x8, RZ ;  /* 0x0000000847477824 */ /* 0x001fe200078e00ff */
[----:B------:R-:W-:-:S03]  /*4e50*/  PRMT R128, RZ, 0x7610, R128 ;  /* 0x00007610ff807816 */ /* 0x000fc60000000080 */
[----:B------:R-:W0:Y:S01]  /*4e60*/  LDC R55, c[0x0][0x238] ;  /* 0x00008e00ff377b82 */ /* 0x000e220000000800 */
[----:B-1----:R-:W-:Y:S02]  /*4e70*/  IMAD R36, R36, 0x5, RZ ;  /* 0x0000000524247824 */ /* 0x002fe400078e02ff */
[----:B------:R-:W-:-:S05]  /*4e80*/  IMAD.WIDE R32, R71, 0x2, R24 ;  /* 0x0000000247207825 */ /* 0x000fca00078e0218 */
[----:B------:R-:W1:Y:S01]  /*4e90*/  LDC R38, c[0x0][0x238] ;  /* 0x00008e00ff267b82 */ /* 0x000e620000000800 */
[----:B------:R-:W-:Y:S01]  /*4ea0*/  IMAD.SHL.U32 R20, R20, 0x10, RZ ;  /* 0x0000001014147824 */ /* 0x000fe200078e00ff */
[----:B------:R0:W3:Y:S01]  /*4eb0*/  @P1 LDG.E.U16 R128, desc[UR8][R32.64] ;  /* 0x0000000820801981 */ /* 0x0000e2000c1e1500 */
[----:B------:R-:W-:Y:S01]  /*4ec0*/  ISETP.GT.AND P0, PT, R19, 0xc, PT ;  /* 0x0000000c1300780c */ /* 0x000fe20003f04270 */
[----:B------:R-:W-:-:S04]  /*4ed0*/  IMAD.WIDE R36, R36, 0x2, R24 ;  /* 0x0000000224247825 */ /* 0x000fc800078e0218 */
[----:B------:R-:W-:Y:S01]  /*4ee0*/  IMAD R70, R70, 0xd, RZ ;  /* 0x0000000d46467824 */ /* 0x000fe200078e02ff */
[----:B------:R-:W1:Y:S01]  /*4ef0*/  LDC R54, c[0x0][0x238] ;  /* 0x00008e00ff367b82 */ /* 0x000e620000000800 */
[----:B------:R1:W2:Y:S02]  /*4f00*/  @P3 LDG.E.U16 R52, desc[UR8][R36.64] ;  /* 0x0000000824343981 */ /* 0x0002a4000c1e1500 */
[----:B0-----:R-:W-:-:S04]  /*4f10*/  IMAD.WIDE R32, R70, 0x2, R24 ;  /* 0x0000000246207825 */ /* 0x001fc800078e0218 */
[----:B------:R-:W-:Y:S01]  /*4f20*/  IMAD.WIDE R70, R20, 0x2, R24 ;  /* 0x0000000214467825 */ /* 0x000fe200078e0218 */
[----:B------:R-:W-:Y:S01]  /*4f30*/  PRMT R77, RZ, 0x7610, R77 ;  /* 0x00007610ff4d7816 */ /* 0x000fe2000000004d */
[----:B------:R-:W0:Y:S02]  /*4f40*/  LDC R20, c[0x0][0x238] ;  /* 0x00008e00ff147b82 */ /* 0x000e240000000800 */
[----:B------:R-:W-:Y:S01]  /*4f50*/  IMAD R55, R55, 0xa, RZ ;  /* 0x0000000a37377824 */ /* 0x000fe200078e02ff */
[----:B------:R-:W-:Y:S02]  /*4f60*/  ISETP.GT.AND P2, PT, R19, 0x9, PT ;  /* 0x000000091300780c */ /* 0x000fe40003f44270 */
[----:B------:R0:W2:Y:S01]  /*4f70*/  @P0 LDG.E.U16 R77, desc[UR8][R30.64] ;  /* 0x000000081e4d0981 */ /* 0x0000a2000c1e1500 */
[----:B-1----:R-:W-:Y:S02]  /*4f80*/  IMAD R38, R38, 0x6, RZ ;  /* 0x0000000626267824 */ /* 0x002fe400078e02ff */
[--C-:B------:R-:W-:Y:S01]  /*4f90*/  IMAD.WIDE R36, R55, 0x2, R24.reuse ;  /* 0x0000000237247825 */ /* 0x100fe200078e0218 */
[----:B------:R-:W1:Y:S03]  /*4fa0*/  LDC R86, c[0x0][0x238] ;  /* 0x00008e00ff567b82 */ /* 0x000e660000000800 */
[----:B------:R-:W-:-:S05]  /*4fb0*/  IMAD.WIDE R38, R38, 0x2, R24 ;  /* 0x0000000226267825 */ /* 0x000fca00078e0218 */
[----:B------:R-:W1:Y:S01]  /*4fc0*/  LDC R55, c[0x0][0x238] ;  /* 0x00008e00ff377b82 */ /* 0x000e620000000800 */
[----:B------:R0:W2:Y:S02]  /*4fd0*/  @P4 LDG.E.U16 R29, desc[UR8][R38.64] ;  /* 0x00000008261d4981 */ /* 0x0000a4000c1e1500 */
[----:B0-----:R-:W-:Y:S01]  /*4fe0*/  IMAD R20, R20, 0x11, RZ ;  /* 0x0000001114147824 */ /* 0x001fe200078e02ff */
[----:B------:R-:W-:-:S04]  /*4ff0*/  ISETP.GT.AND P4, PT, R19, 0xb, PT ;  /* 0x0000000b1300780c */ /* 0x000fc80003f84270 */
[----:B------:R-:W0:Y:S01]  /*5000*/  LDC R87, c[0x0][0x238] ;  /* 0x00008e00ff577b82 */ /* 0x000e220000000800 */
[----:B------:R-:W-:-:S07]  /*5010*/  IMAD.WIDE R30, R20, 0x2, R24 ;  /* 0x00000002141e7825 */ /* 0x000fce00078e0218 */
[----:B------:R-:W0:Y:S01]  /*5020*/  LDC R20, c[0x0][0x238] ;  /* 0x00008e00ff147b82 */ /* 0x000e220000000800 */
[----:B------:R-:W-:Y:S01]  /*5030*/  IMAD R54, R54, 0xb, RZ ;  /* 0x0000000b36367824 */ /* 0x000fe200078e02ff */
[----:B------:R-:W-:Y:S02]  /*5040*/  PRMT R100, RZ, 0x7610, R100 ;  /* 0x00007610ff647816 */ /* 0x000fe40000000064 */
[----:B------:R-:W-:Y:S01]  /*5050*/  PRMT R85, RZ, 0x7610, R85 ;  /* 0x00007610ff557816 */ /* 0x000fe20000000055 */
[----:B------:R-:W-:Y:S01]  /*5060*/  IMAD.WIDE R38, R54, 0x2, R24 ;  /* 0x0000000236267825 */ /* 0x000fe200078e0218 */
[C---:B------:R-:W-:Y:S02]  /*5070*/  ISETP.GT.AND P3, PT, R19.reuse, 0xa, PT ;  /* 0x0000000a1300780c */ /* 0x040fe40003f64270 */
[----:B------:R-:W4:Y:S01]  /*5080*/  @P2 LDG.E.U16 R100, desc[UR8][R34.64] ;  /* 0x0000000822642981 */ /* 0x000f22000c1e1500 */
[C---:B------:R-:W-:Y:S02]  /*5090*/  ISETP.GT.AND P2, PT, R19.reuse, 0xe, PT ;  /* 0x0000000e1300780c */ /* 0x040fe40003f44270 */
[----:B------:R-:W-:Y:S01]  /*50a0*/  PRMT R89, RZ, 0x7610, R89 ;  /* 0x00007610ff597816 */ /* 0x000fe20000000059 */
[----:B------:R0:W2:Y:S01]  /*50b0*/  @P4 LDG.E.U16 R85, desc[UR8][R38.64] ;  /* 0x0000000826554981 */ /* 0x0000a2000c1e1500 */
[----:B------:R-:W-:Y:S01]  /*50c0*/  ISETP.GT.AND P4, PT, R19, 0x10, PT ;  /* 0x000000101300780c */ /* 0x000fe20003f84270 */
[----:B-1----:R-:W-:Y:S01]  /*50d0*/  IMAD R55, R55, 0xe, RZ ;  /* 0x0000000e37377824 */ /* 0x002fe200078e02ff */
[----:B------:R-:W-:Y:S01]  /*50e0*/  PRMT R103, RZ, 0x7610, R103 ;  /* 0x00007610ff677816 */ /* 0x000fe20000000067 */
[----:B0-----:R-:W-:Y:S01]  /*50f0*/  IMAD R87, R87, 0x13, RZ ;  /* 0x0000001357577824 */ /* 0x001fe200078e02ff */
[----:B------:R-:W-:Y:S01]  /*5100*/  ISETP.GT.AND P0, PT, R19, 0x11, PT ;  /* 0x000000111300780c */ /* 0x000fe20003f04270 */
[----:B------:R-:W-:Y:S01]  /*5110*/  IMAD R86, R86, 0x14, RZ ;  /* 0x0000001456567824 */ /* 0x000fe200078e02ff */
[----:B------:R0:W2:Y:S01]  /*5120*/  @P3 LDG.E.U16 R89, desc[UR8][R36.64] ;  /* 0x0000000824593981 */ /* 0x0000a2000c1e1500 */
[----:B------:R-:W-:Y:S01]  /*5130*/  PRMT R91, RZ, 0x7610, R91 ;  /* 0x00007610ff5b7816 */ /* 0x000fe2000000005b */
[----:B------:R-:W1:Y:S01]  /*5140*/  LDC R116, c[0x0][0x238] ;  /* 0x00008e00ff747b82 */ /* 0x000e620000000800 */
[----:B------:R-:W-:Y:S01]  /*5150*/  PRMT R39, RZ, 0x7610, R39 ;  /* 0x00007610ff277816 */ /* 0x000fe20000000027 */
[----:B------:R-:W-:-:S03]  /*5160*/  IMAD R20, R20, 0x15, RZ ;  /* 0x0000001514147824 */ /* 0x000fc600078e02ff */
[----:B------:R0:W4:Y:S02]  /*5170*/  @P4 LDG.E.U16 R103, desc[UR8][R70.64] ;  /* 0x0000000846674981 */ /* 0x000124000c1e1500 */
[--C-:B0-----:R-:W-:Y:S01]  /*5180*/  IMAD.WIDE R36, R55, 0x2, R24.reuse ;  /* 0x0000000237247825 */ /* 0x101fe200078e0218 */
[----:B------:R-:W0:Y:S01]  /*5190*/  LDC R54, c[0x0][0x238] ;  /* 0x00008e00ff367b82 */ /* 0x000e220000000800 */
[----:B------:R-:W2:Y:S04]  /*51a0*/  @P0 LDG.E.U16 R91, desc[UR8][R30.64] ;  /* 0x000000081e5b0981 */ /* 0x000ea8000c1e1500 */
[----:B------:R1:W2:Y:S01]  /*51b0*/  @P2 LDG.E.U16 R39, desc[UR8][R36.64] ;  /* 0x0000000824272981 */ /* 0x0002a2000c1e1500 */
[--C-:B------:R-:W-:Y:S02]  /*51c0*/  IMAD.WIDE R70, R86, 0x2, R24.reuse ;  /* 0x0000000256467825 */ /* 0x100fe400078e0218 */
[----:B------:R-:W0:Y:S02]  /*51d0*/  LDC R118, c[0x0][0x238] ;  /* 0x00008e00ff767b82 */ /* 0x000e240000000800 */
[----:B-1----:R-:W-:Y:S01]  /*51e0*/  IMAD.WIDE R36, R87, 0x2, R24 ;  /* 0x0000000257247825 */ /* 0x002fe200078e0218 */
[----:B------:R-:W-:-:S05]  /*51f0*/  PRMT R68, RZ, 0x7610, R68 ;  /* 0x00007610ff447816 */ /* 0x000fca0000000044 */
[----:B------:R-:W1:Y:S01]  /*5200*/  LDC R117, c[0x0][0x238] ;  /* 0x00008e00ff757b82 */ /* 0x000e620000000800 */
[----:B------:R-:W-:-:S07]  /*5210*/  IMAD.WIDE R86, R20, 0x2, R24 ;  /* 0x0000000214567825 */ /* 0x000fce00078e0218 */
[----:B------:R-:W1:Y:S01]  /*5220*/  LDC R20, c[0x0][0x238] ;  /* 0x00008e00ff147b82 */ /* 0x000e620000000800 */
[C---:B------:R-:W-:Y:S02]  /*5230*/  ISETP.GT.AND P1, PT, R19.reuse, 0xd, PT ;  /* 0x0000000d1300780c */ /* 0x040fe40003f24270 */
[C---:B------:R-:W-:Y:S02]  /*5240*/  ISETP.GT.AND P2, PT, R19.reuse, 0x13, PT ;  /* 0x000000131300780c */ /* 0x040fe40003f44270 */
[----:B------:R-:W-:Y:S01]  /*5250*/  ISETP.GT.AND P3, PT, R19, 0xf, PT ;  /* 0x0000000f1300780c */ /* 0x000fe20003f64270 */
[----:B------:R-:W-:Y:S01]  /*5260*/  IMAD R116, R116, 0x12, RZ ;  /* 0x0000001274747824 */ /* 0x000fe200078e02ff */
[----:B------:R-:W-:Y:S01]  /*5270*/  PRMT R23, RZ, 0x7610, R23 ;  /* 0x00007610ff177816 */ /* 0x000fe20000000017 */
[----:B0-----:R-:W-:Y:S01]  /*5280*/  IMAD R54, R54, 0xf, RZ ;  /* 0x0000000f36367824 */ /* 0x001fe200078e02ff */
[----:B------:R-:W0:Y:S01]  /*5290*/  LDC R124, c[0x0][0x238] ;  /* 0x00008e00ff7c7b82 */ /* 0x000e220000000800 */
[----:B------:R-:W-:-:S07]  /*52a0*/  PRMT R76, RZ, 0x7610, R76 ;  /* 0x00007610ff4c7816 */ /* 0x000fce000000004c */
[----:B------:R-:W0:Y:S01]  /*52b0*/  LDC R125, c[0x0][0x238] ;  /* 0x00008e00ff7d7b82 */ /* 0x000e220000000800 */
[----:B------:R1:W2:Y:S02]  /*52c0*/  @P1 LDG.E.U16 R68, desc[UR8][R32.64] ;  /* 0x0000000820441981 */ /* 0x0002a4000c1e1500 */
[----:B-1----:R-:W-:Y:S01]  /*52d0*/  IMAD R20, R20, 0x16, RZ ;  /* 0x0000001614147824 */ /* 0x002fe200078e02ff */
[----:B------:R-:W-:Y:S01]  /*52e0*/  PRMT R34, RZ, 0x7610, R34 ;  /* 0x00007610ff227816 */ /* 0x000fe20000000022 */
[----:B------:R-:W-:Y:S01]  /*52f0*/  IMAD R118, R118, 0x17, RZ ;  /* 0x0000001776767824 */ /* 0x000fe200078e02ff */
[----:B------:R1:W2:Y:S01]  /*5300*/  @P2 LDG.E.U16 R23, desc[UR8][R36.64] ;  /* 0x0000000824172981 */ /* 0x0002a2000c1e1500 */
[----:B------:R-:W-:Y:S01]  /*5310*/  IMAD.WIDE R30, R20, 0x2, R24 ;  /* 0x00000002141e7825 */ /* 0x000fe200078e0218 */
[----:B------:R-:W-:Y:S01]  /*5320*/  PRMT R88, RZ, 0x7610, R88 ;  /* 0x00007610ff587816 */ /* 0x000fe20000000058 */
[----:B------:R-:W0:Y:S02]  /*5330*/  LDC R20, c[0x0][0x238] ;  /* 0x00008e00ff147b82 */ /* 0x000e240000000800 */
[----:B------:R-:W-:-:S04]  /*5340*/  IMAD.WIDE R32, R116, 0x2, R24 ;  /* 0x0000000274207825 */ /* 0x000fc800078e0218 */
[--C-:B------:R-:W-:Y:S02]  /*5350*/  IMAD.WIDE R54, R54, 0x2, R24.reuse ;  /* 0x0000000236367825 */ /* 0x100fe400078e0218 */
[----:B------:R-:W0:Y:S02]  /*5360*/  LDC R116, c[0x0][0x238] ;  /* 0x00008e00ff747b82 */ /* 0x000e240000000800 */
[----:B-1----:R-:W-:Y:S01]  /*5370*/  IMAD.WIDE R36, R118, 0x2, R24 ;  /* 0x0000000276247825 */ /* 0x002fe200078e0218 */
[----:B------:R1:W2:Y:S01]  /*5380*/  @P3 LDG.E.U16 R34, desc[UR8][R54.64] ;  /* 0x0000000836223981 */ /* 0x0002a2000c1e1500 */
[C---:B------:R-:W-:Y:S02]  /*5390*/  ISETP.GT.AND P3, PT, R19.reuse, 0x14, PT ;  /* 0x000000141300780c */ /* 0x040fe40003f64270 */
[C---:B------:R-:W-:Y:S02]  /*53a0*/  ISETP.GT.AND P4, PT, R19.reuse, 0x15, PT ;  /* 0x000000151300780c */ /* 0x040fe40003f84270 */
[----:B------:R-:W-:Y:S01]  /*53b0*/  PRMT R102, RZ, 0x7610, R102 ;  /* 0x00007610ff667816 */ /* 0x000fe20000000066 */
[----:B------:R-:W3:Y:S01]  /*53c0*/  LDC R130, c[0x0][0x238] ;  /* 0x00008e00ff827b82 */ /* 0x000ee20000000800 */
[----:B0-----:R-:W-:Y:S01]  /*53d0*/  IMAD R20, R20, 0x1a, RZ ;  /* 0x0000001a14147824 */ /* 0x001fe200078e02ff */
[----:B------:R-:W-:-:S06]  /*53e0*/  ISETP.GT.AND P1, PT, R19, 0x12, PT ;  /* 0x000000121300780c */ /* 0x000fcc0003f24270 */
[----:B------:R0:W2:Y:S01]  /*53f0*/  @P3 LDG.E.U16 R76, desc[UR8][R70.64] ;  /* 0x00000008464c3981 */ /* 0x0000a2000c1e1500 */
[----:B------:R-:W3:Y:S01]  /*5400*/  LDC R126, c[0x0][0x238] ;  /* 0x00008e00ff7e7b82 */ /* 0x000ee20000000800 */
[----:B------:R-:W-:-:S07]  /*5410*/  IMAD.WIDE R118, R20, 0x2, R24 ;  /* 0x0000000214767825 */ /* 0x000fce00078e0218 */
[----:B------:R-:W3:Y:S01]  /*5420*/  LDC R20, c[0x0][0x238] ;  /* 0x00008e00ff147b82 */ /* 0x000ee20000000800 */
[----:B-1----:R-:W-:Y:S02]  /*5430*/  PRMT R55, RZ, 0x7610, R55 ;  /* 0x00007610ff377816 */ /* 0x002fe40000000037 */
[----:B------:R-:W-:Y:S01]  /*5440*/  ISETP.GT.AND P3, PT, R19, 0x19, PT ;  /* 0x000000191300780c */ /* 0x000fe20003f64270 */
[----:B------:R-:W-:Y:S01]  /*5450*/  IMAD R117, R117, 0x18, RZ ;  /* 0x0000001875757824 */ /* 0x000fe200078e02ff */
[----:B------:R1:W2:Y:S01]  /*5460*/  @P1 LDG.E.U16 R88, desc[UR8][R32.64] ;  /* 0x0000000820581981 */ /* 0x0002a2000c1e1500 */
[----:B------:R-:W-:Y:S02]  /*5470*/  PRMT R129, RZ, 0x7610, R129 ;  /* 0x00007610ff817816 */ /* 0x000fe40000000081 */
[----:B------:R-:W-:Y:S01]  /*5480*/  PRMT R84, RZ, 0x7610, R84 ;  /* 0x00007610ff547816 */ /* 0x000fe20000000054 */
[----:B------:R1:W2:Y:S01]  /*5490*/  @P4 LDG.E.U16 R55, desc[UR8][R86.64] ;  /* 0x0000000856374981 */ /* 0x0002a2000c1e1500 */
[----:B------:R-:W-:Y:S01]  /*54a0*/  ISETP.GT.AND P4, PT, R19, 0x1a, PT ;  /* 0x0000001a1300780c */ /* 0x000fe20003f84270 */
[----:B------:R-:W-:Y:S01]  /*54b0*/  IMAD R116, R116, 0x19, RZ ;  /* 0x0000001974747824 */ /* 0x000fe200078e02ff */
[----:B------:R-:W4:Y:S01]  /*54c0*/  LDC R127, c[0x0][0x238] ;  /* 0x00008e00ff7f7b82 */ /* 0x000f220000000800 */
[----:B0-----:R-:W-:Y:S01]  /*54d0*/  IMAD.WIDE R70, R117, 0x2, R24 ;  /* 0x0000000275467825 */ /* 0x001fe200078e0218 */
[----:B-1----:R-:W-:-:S03]  /*54e0*/  PRMT R33, RZ, 0x7610, R33 ;  /* 0x00007610ff217816 */ /* 0x002fc60000000021 */
[----:B------:R-:W-:Y:S01]  /*54f0*/  IMAD.WIDE R116, R116, 0x2, R24 ;  /* 0x0000000274747825 */ /* 0x000fe200078e0218 */
[----:B------:R-:W-:Y:S02]  /*5500*/  PRMT R87, RZ, 0x7610, R87 ;  /* 0x00007610ff577816 */ /* 0x000fe40000000057 */
[----:B------:R-:W0:Y:S01]  /*5510*/  LDC R139, c[0x0][0x238] ;  /* 0x00008e00ff8b7b82 */ /* 0x000e220000000800 */
[----:B------:R-:W-:Y:S01]  /*5520*/  IMAD R125, R125, 0x1c, RZ ;  /* 0x0000001c7d7d7824 */ /* 0x000fe200078e02ff */
[----:B------:R1:W2:Y:S01]  /*5530*/  @P3 LDG.E.U16 R33, desc[UR8][R116.64] ;  /* 0x0000000874213981 */ /* 0x0002a2000c1e1500 */
[----:B------:R-:W-:Y:S02]  /*5540*/  IMAD R124, R124, 0x1d, RZ ;  /* 0x0000001d7c7c7824 */ /* 0x000fe400078e02ff */
[----:B---3--:R-:W-:Y:S01]  /*5550*/  IMAD R20, R20, 0x1e, RZ ;  /* 0x0000001e14147824 */ /* 0x008fe200078e02ff */
[----:B------:R3:W2:Y:S01]  /*5560*/  @P4 LDG.E.U16 R87, desc[UR8][R118.64] ;  /* 0x0000000876574981 */ /* 0x0006a2000c1e1500 */
[----:B------:R-:W-:Y:S01]  /*5570*/  ISETP.GT.AND P2, PT, R19, 0x18, PT ;  /* 0x000000181300780c */ /* 0x000fe20003f44270 */
[----:B------:R-:W0:Y:S01]  /*5580*/  LDC R183, c[0x0][0x238] ;  /* 0x00008e00ffb77b82 */ /* 0x000e220000000800 */
[----:B-1----:R-:W-:-:S04]  /*5590*/  IMAD.WIDE R116, R125, 0x2, R24 ;  /* 0x000000027d747825 */ /* 0x002fc800078e0218 */
[----:B---3--:R-:W-:Y:S01]  /*55a0*/  IMAD.WIDE R118, R124, 0x2, R24 ;  /* 0x000000027c767825 */ /* 0x008fe200078e0218 */
[----:B------:R-:W-:Y:S02]  /*55b0*/  PRMT R90, RZ, 0x7610, R90 ;  /* 0x00007610ff5a7816 */ /* 0x000fe4000000005a */
[----:B------:R-:W1:Y:S01]  /*55c0*/  LDC R189, c[0x0][0x238] ;  /* 0x00008e00ffbd7b82 */ /* 0x000e620000000800 */
[----:B------:R-:W-:-:S03]  /*55d0*/  IMAD.WIDE R124, R20, 0x2, R24 ;  /* 0x00000002147c7825 */ /* 0x000fc600078e0218 */
[----:B------:R3:W2:Y:S04]  /*55e0*/  @P2 LDG.E.U16 R102, desc[UR8][R70.64] ;  /* 0x0000000846662981 */ /* 0x0006a8000c1e1500 */
[----:B------:R-:W0:Y:S01]  /*55f0*/  LDC R20, c[0x0][0x238] ;  /* 0x00008e00ff147b82 */ /* 0x000e220000000800 */
[----:B------:R-:W-:Y:S02]  /*5600*/  ISETP.GT.AND P2, PT, R19, 0x1c, PT ;  /* 0x0000001c1300780c */ /* 0x000fe40003f44270 */
[----:B---3--:R-:W-:Y:S02]  /*5610*/  PRMT R71, RZ, 0x7610, R71 ;  /* 0x00007610ff477816 */ /* 0x008fe40000000047 */
[----:B------:R-:W-:-:S03]  /*5620*/  PRMT R101, RZ, 0x7610, R101 ;  /* 0x00007610ff657816 */ /* 0x000fc60000000065 */
[----:B------:R-:W3:Y:S06]  /*5630*/  LDC R138, c[0x0][0x238] ;  /* 0x00008e00ff8a7b82 */ /* 0x000eec0000000800 */
[----:B------:R0:W2:Y:S02]  /*5640*/  @P2 LDG.E.U16 R71, desc[UR8][R116.64] ;  /* 0x0000000874472981 */ /* 0x0000a4000c1e1500 */
[----:B0-----:R-:W-:-:S04]  /*5650*/  IMAD R20, R20, 0x1f, RZ ;  /* 0x0000001f14147824 */ /* 0x001fc800078e02ff */
[----:B------:R-:W-:Y:S02]  /*5660*/  IMAD.WIDE R116, R20, 0x2, R24 ;  /* 0x0000000214747825 */ /* 0x000fe400078e0218 */
[----:B------:R-:W0:Y:S01]  /*5670*/  LDC R20, c[0x0][0x238] ;  /* 0x00008e00ff147b82 */ /* 0x000e220000000800 */
[C---:B------:R-:W-:Y:S02]  /*5680*/  ISETP.GT.AND P1, PT, R19.reuse, 0x17, PT ;  /* 0x000000171300780c */ /* 0x040fe40003f24270 */
[----:B------:R-:W-:Y:S02]  /*5690*/  PRMT R32, RZ, 0x7610, R32 ;  /* 0x00007610ff207816 */ /* 0x000fe40000000020 */
[C---:B------:R-:W-:Y:S02]  /*56a0*/  ISETP.GT.AND P3, PT, R19.reuse, 0x1d, PT ;  /* 0x0000001d1300780c */ /* 0x040fe40003f64270 */
[----:B------:R-:W-:Y:S01]  /*56b0*/  ISETP.GT.AND P0, PT, R19, 0x16, PT ;  /* 0x000000161300780c */ /* 0x000fe20003f04270 */
[----:B------:R-:W-:Y:S01]  /*56c0*/  IMAD.SHL.U32 R130, R130, 0x20, RZ ;  /* 0x0000002082827824 */ /* 0x000fe200078e00ff */
[----:B------:R-:W-:-:S05]  /*56d0*/  PRMT R38, RZ, 0x7610, R38 ;  /* 0x00007610ff267816 */ /* 0x000fca0000000026 */
[----:B------:R1:W2:Y:S06]  /*56e0*/  @P1 LDG.E.U16 R32, desc[UR8][R36.64] ;  /* 0x0000000824201981 */ /* 0x0002ac000c1e1500 */
[----:B------:R-:W2:Y:S01]  /*56f0*/  @P0 LDG.E.U16 R38, desc[UR8][R30.64] ;  /* 0x000000081e260981 */ /* 0x000ea2000c1e1500 */
[----:B-1----:R-:W-:Y:S01]  /*5700*/  PRMT R37, RZ, 0x7610, R37 ;  /* 0x00007610ff257816 */ /* 0x002fe20000000025 */
[----:B0-----:R-:W-:Y:S01]  /*5710*/  IMAD R20, R20, 0x23, RZ ;  /* 0x0000002314147824 */ /* 0x001fe200078e02ff */
[----:B------:R-:W-:-:S04]  /*5720*/  ISETP.GT.AND P0, PT, R19, RZ, PT ;  /* 0x000000ff1300720c */ /* 0x000fc80003f04270 */
[----:B------:R0:W2:Y:S01]  /*5730*/  @P3 LDG.E.U16 R37, desc[UR8][R118.64] ;  /* 0x0000000876253981 */ /* 0x0000a2000c1e1500 */
[----:B------:R-:W-:Y:S01]  /*5740*/  ISETP.GT.AND P1, PT, R19, 0x1b, PT ;  /* 0x0000001b1300780c */ /* 0x000fe20003f24270 */
[----:B------:R-:W-:-:S07]  /*5750*/  IMAD R126, R126, 0x1b, RZ ;  /* 0x0000001b7e7e7824 */ /* 0x000fce00078e02ff */
[----:B------:R-:W2:Y:S01]  /*5760*/  @P0 LDG.E.U16 R129, desc[UR8][R24.64] ;  /* 0x0000000818810981 */ /* 0x000ea2000c1e1500 */
[----:B0-----:R-:W-:-:S04]  /*5770*/  IMAD.WIDE R118, R130, 0x2, R24 ;  /* 0x0000000282767825 */ /* 0x001fc800078e0218 */
[--C-:B------:R-:W-:Y:S02]  /*5780*/  IMAD.WIDE R130, R20, 0x2, R24.reuse ;  /* 0x0000000214827825 */ /* 0x100fe400078e0218 */
[----:B------:R-:W0:Y:S01]  /*5790*/  LDC R20, c[0x0][0x238] ;  /* 0x00008e00ff147b82 */ /* 0x000e220000000800 */
[----:B------:R-:W-:Y:S01]  /*57a0*/  ISETP.GT.AND P0, PT, R19, 0x1f, PT ;  /* 0x0000001f1300780c */ /* 0x000fe20003f04270 */
[----:B------:R-:W-:-:S05]  /*57b0*/  IMAD.WIDE R30, R126, 0x2, R24 ;  /* 0x000000027e1e7825 */ /* 0x000fca00078e0218 */
[----:B------:R1:W2:Y:S01]  /*57c0*/  @P1 LDG.E.U16 R84, desc[UR8][R30.64] ;  /* 0x000000081e541981 */ /* 0x0002a2000c1e1500 */
[----:B------:R-:W3:Y:S01]  /*57d0*/  LDC R126, c[0x0][0x238] ;  /* 0x00008e00ff7e7b82 */ /* 0x000ee20000000800 */
[----:B-1----:R-:W-:-:S06]  /*57e0*/  PRMT R31, RZ, 0x7610, R31 ;  /* 0x00007610ff1f7816 */ /* 0x002fcc000000001f */
[----:B------:R1:W2:Y:S01]  /*57f0*/  @P0 LDG.E.U16 R31, desc[UR8][R116.64] ;  /* 0x00000008741f0981 */ /* 0x0002a2000c1e1500 */
[----:B0-----:R-:W-:-:S04]  /*5800*/  IMAD R20, R20, 0x24, RZ ;  /* 0x0000002414147824 */ /* 0x001fc800078e02ff */
[----:B-1----:R-:W-:Y:S02]  /*5810*/  IMAD.WIDE R116, R20, 0x2, R24 ;  /* 0x0000000214747825 */ /* 0x002fe400078e0218 */
[----:B------:R-:W0:Y:S01]  /*5820*/  LDC R20, c[0x0][0x238] ;  /* 0x00008e00ff147b82 */ /* 0x000e220000000800 */
[C---:B------:R-:W-:Y:S02]  /*5830*/  ISETP.GT.AND P4, PT, R19.reuse, 0x1e, PT ;  /* 0x0000001e1300780c */ /* 0x040fe40003f84270 */
[----:B------:R-:W-:Y:S02]  /*5840*/  PRMT R36, RZ, 0x7610, R36 ;  /* 0x00007610ff247816 */ /* 0x000fe40000000024 */
[----:B------:R-:W-:Y:S01]  /*5850*/  ISETP.GT.AND P3, PT, R19, 0x22, PT ;  /* 0x000000221300780c */ /* 0x000fe20003f64270 */
[----:B----4-:R-:W-:Y:S02]  /*5860*/  IMAD R127, R127, 0x21, RZ ;  /* 0x000000217f7f7824 */ /* 0x010fe400078e02ff */
[----:B---3--:R-:W-:Y:S01]  /*5870*/  IMAD R126, R126, 0x22, RZ ;  /* 0x000000227e7e7824 */ /* 0x008fe200078e02ff */
[----:B------:R-:W-:-:S05]  /*5880*/  PRMT R86, RZ, 0x7610, R86 ;  /* 0x00007610ff567816 */ /* 0x000fca0000000056 */
[----:B------:R1:W3:Y:S01]  /*5890*/  @P4 LDG.E.U16 R36, desc[UR8][R124.64] ;  /* 0x000000087c244981 */ /* 0x0002e2000c1e1500 */
[----:B------:R-:W-:Y:S01]  /*58a0*/  ISETP.GT.AND P2, PT, R19, 0x21, PT ;  /* 0x000000211300780c */ /* 0x000fe20003f44270 */
[----:B-1----:R-:W-:-:S04]  /*58b0*/  IMAD.WIDE R124, R127, 0x2, R24 ;  /* 0x000000027f7c7825 */ /* 0x002fc800078e0218 */
[----:B------:R-:W-:-:S08]  /*58c0*/  IMAD.WIDE R126, R126, 0x2, R24 ;  /* 0x000000027e7e7825 */ /* 0x000fd000078e0218 */
[----:B------:R-:W4:Y:S01]  /*58d0*/  @P2 LDG.E.U16 R90, desc[UR8][R124.64] ;  /* 0x000000087c5a2981 */ /* 0x000f22000c1e1500 */
[----:B0-----:R-:W-:-:S03]  /*58e0*/  IMAD R20, R20, 0x27, RZ ;  /* 0x0000002714147824 */ /* 0x001fc600078e02ff */
[----:B------:R0:W3:Y:S02]  /*58f0*/  @P3 LDG.E.U16 R86, desc[UR8][R126.64] ;  /* 0x000000087e563981 */ /* 0x0000e4000c1e1500 */
[----:B0-----:R-:W-:Y:S02]  /*5900*/  IMAD.WIDE R126, R20, 0x2, R24 ;  /* 0x00000002147e7825 */ /* 0x001fe400078e0218 */
[----:B------:R-:W0:Y:S01]  /*5910*/  LDC R20, c[0x0][0x238] ;  /* 0x00008e00ff147b82 */ /* 0x000e220000000800 */
[C---:B------:R-:W-:Y:S02]  /*5920*/  ISETP.GT.AND P2, PT, R19.reuse, 0x26, PT ;  /* 0x000000261300780c */ /* 0x040fe40003f44270 */
[----:B------:R-:W-:Y:S01]  /*5930*/  ISETP.GT.AND P1, PT, R19, 0x20, PT ;  /* 0x000000201300780c */ /* 0x000fe20003f24270 */
[----:B------:R-:W-:Y:S01]  /*5940*/  IMAD R139, R139, 0x26, RZ ;  /* 0x000000268b8b7824 */ /* 0x000fe200078e02ff */
[----:B------:R-:W-:-:S03]  /*5950*/  PRMT R35, RZ, 0x7610, R35 ;  /* 0x00007610ff237816 */ /* 0x000fc60000000023 */
[----:B------:R-:W-:Y:S01]  /*5960*/  IMAD.WIDE R124, R139, 0x2, R24 ;  /* 0x000000028b7c7825 */ /* 0x000fe200078e0218 */
[----:B------:R-:W-:Y:S01]  /*5970*/  PRMT R54, RZ, 0x7610, R54 ;  /* 0x00007610ff367816 */ /* 0x000fe20000000036 */
[----:B------:R-:W1:Y:S04]  /*5980*/  LDC R139, c[0x0][0x238] ;  /* 0x00008e00ff8b7b82 */ /* 0x000e680000000800 */
[----:B------:R0:W3:Y:S04]  /*5990*/  @P2 LDG.E.U16 R35, desc[UR8][R124.64] ;  /* 0x000000087c232981 */ /* 0x0000e8000c1e1500 */
[----:B------:R0:W4:Y:S02]  /*59a0*/  @P1 LDG.E.U16 R101, desc[UR8][R118.64] ;  /* 0x0000000876651981 */ /* 0x000124000c1e1500 */
[----:B0-----:R-:W-:Y:S01]  /*59b0*/  IMAD R20, R20, 0x30, RZ ;  /* 0x0000003014147824 */ /* 0x001fe200078e02ff */
[----:B------:R-:W-:-:S03]  /*59c0*/  ISETP.GT.AND P1, PT, R19, 0x25, PT ;  /* 0x000000251300780c */ /* 0x000fc60003f24270 */
[----:B------:R-:W-:Y:S02]  /*59d0*/  IMAD.WIDE R124, R20, 0x2, R24 ;  /* 0x00000002147c7825 */ /* 0x000fe400078e0218 */
[----:B------:R-:W0:Y:S02]  /*59e0*/  LDC R20, c[0x0][0x238] ;  /* 0x00008e00ff147b82 */ /* 0x000e240000000800 */
[----:B------:R-:W-:Y:S01]  /*59f0*/  IMAD R183, R183, 0x25, RZ ;  /* 0x00000025b7b77824 */ /* 0x000fe200078e02ff */
[----:B------:R-:W-:-:S03]  /*5a00*/  ISETP.GT.AND P0, PT, R19, 0x24, PT ;  /* 0x000000241300780c */ /* 0x000fc60003f04270 */
[----:B------:R-:W-:Y:S01]  /*5a10*/  IMAD.WIDE R118, R183, 0x2, R24 ;  /* 0x00000002b7767825 */ /* 0x000fe200078e0218 */
[----:B------:R-:W-:Y:S01]  /*5a20*/  PRMT R70, RZ, 0x7610, R70 ;  /* 0x00007610ff467816 */ /* 0x000fe20000000046 */
[----:B------:R-:W1:Y:S03]  /*5a30*/  LDC R183, c[0x0][0x238] ;  /* 0x00008e00ffb77b82 */ /* 0x000e660000000800 */
[----:B------:R-:W3:Y:S01]  /*5a40*/  @P1 LDG.E.U16 R54, desc[UR8][R118.64] ;  /* 0x0000000876361981 */ /* 0x000ee2000c1e1500 */
[----:B------:R-:W-:Y:S01]  /*5a50*/  ISETP.GT.AND P1, PT, R19, 0x28, PT ;  /* 0x000000281300780c */ /* 0x000fe20003f24270 */
[----:B------:R-:W-:Y:S01]  /*5a60*/  IMAD R189, R189, 0x28, RZ ;  /* 0x00000028bdbd7824 */ /* 0x000fe200078e02ff */
[----:B------:R-:W-:Y:S02]  /*5a70*/  PRMT R137, RZ, 0x7610, R137 ;  /* 0x00007610ff897816 */ /* 0x000fe40000000089 */
[----:B------:R0:W3:Y:S01]  /*5a80*/  @P0 LDG.E.U16 R70, desc[UR8][R116.64] ;  /* 0x0000000874460981 */ /* 0x0000e2000c1e1500 */
[----:B------:R-:W-:-:S02]  /*5a90*/  ISETP.GT.AND P4, PT, R19, 0x23, PT ;  /* 0x000000231300780c */ /* 0x000fc40003f84270 */
[----:B------:R-:W-:Y:S01]  /*5aa0*/  ISETP.GT.AND P3, PT, R19, 0x27, PT ;  /* 0x000000271300780c */ /* 0x000fe20003f64270 */
[----:B0-----:R-:W-:Y:S02]  /*5ab0*/  IMAD R20, R20, 0x2a, RZ ;  /* 0x0000002a14147824 */ /* 0x001fe400078e02ff */
[----:B------:R-:W-:Y:S01]  /*5ac0*/  IMAD.WIDE R116, R189, 0x2, R24 ;  /* 0x00000002bd747825 */ /* 0x000fe200078e0218 */
[----:B------:R-:W-:Y:S01]  /*5ad0*/  PRMT R79, RZ, 0x7610, R79 ;  /* 0x00007610ff4f7816 */ /* 0x000fe2000000004f */
[----:B------:R-:W0:Y:S03]  /*5ae0*/  LDC R189, c[0x0][0x238] ;  /* 0x00008e00ffbd7b82 */ /* 0x000e260000000800 */
[----:B------:R1:W4:Y:S01]  /*5af0*/  @P1 LDG.E.U16 R137, desc[UR8][R116.64] ;  /* 0x0000000874891981 */ /* 0x000322000c1e1500 */
[----:B------:R-:W-:Y:S02]  /*5b00*/  ISETP.GT.AND P0, PT, R19, 0x1, PT ;  /* 0x000000011300780c */ /* 0x000fe40003f04270 */
[----:B------:R-:W-:Y:S01]  /*5b10*/  PRMT R30, RZ, 0x7610, R30 ;  /* 0x00007610ff1e7816 */ /* 0x000fe2000000001e */
[----:B------:R1:W3:Y:S05]  /*5b20*/  @P4 LDG.E.U16 R79, desc[UR8][R130.64] ;  /* 0x00000008824f4981 */ /* 0x0002ea000c1e1500 */
[----:B------:R1:W3:Y:S02]  /*5b30*/  @P3 LDG.E.U16 R30, desc[UR8][R126.64] ;  /* 0x000000087e1e3981 */ /* 0x0002e4000c1e1500 */
[----:B-1----:R-:W-:-:S02]  /*5b40*/  IMAD.WIDE R116, R20, 0x2, R24 ;  /* 0x0000000214747825 */ /* 0x002fc400078e0218 */
[----:B------:R-:W1:Y:S01]  /*5b50*/  LDC R20, c[0x0][0x238] ;  /* 0x00008e00ff147b82 */ /* 0x000e620000000800 */
[----:B------:R-:W-:Y:S01]  /*5b60*/  PRMT R131, RZ, 0x7610, R131 ;  /* 0x00007610ff837816 */ /* 0x000fe20000000083 */
[----:B------:R-:W-:-:S05]  /*5b70*/  IMAD.WIDE R126, R138, 0x2, R24 ;  /* 0x000000028a7e7825 */ /* 0x000fca00078e0218 */
[----:B------:R-:W3:Y:S01]  /*5b80*/  @P0 LDG.E.U16 R131, desc[UR8][R126.64] ;  /* 0x000000087e830981 */ /* 0x000ee2000c1e1500 */
[----:B------:R-:W-:Y:S02]  /*5b90*/  ISETP.GT.AND P0, PT, R19, 0x2a, PT ;  /* 0x0000002a1300780c */ /* 0x000fe40003f04270 */
[----:B------:R-:W-:Y:S01]  /*5ba0*/  PRMT R138, RZ, 0x7610, R138 ;  /* 0x00007610ff8a7816 */ /* 0x000fe2000000008a */
[----:B-1----:R-:W-:-:S10]  /*5bb0*/  IMAD R20, R20, 0x38, RZ ;  /* 0x0000003814147824 */ /* 0x002fd400078e02ff */
[----:B------:R1:W3:Y:S02]  /*5bc0*/  @P0 LDG.E.U16 R138, desc[UR8][R116.64] ;  /* 0x00000008748a0981 */ /* 0x0002e4000c1e1500 */
[----:B-1----:R-:W-:Y:S02]  /*5bd0*/  IMAD.WIDE R116, R20, 0x2, R24 ;  /* 0x0000000214747825 */ /* 0x002fe400078e0218 */
[----:B------:R-:W1:Y:S01]  /*5be0*/  LDC R20, c[0x0][0x238] ;  /* 0x00008e00ff147b82 */ /* 0x000e620000000800 */
[C---:B------:R-:W-:Y:S02]  /*5bf0*/  ISETP.GT.AND P2, PT, R19.reuse, 0x29, PT ;  /* 0x000000291300780c */ /* 0x040fe40003f44270 */
[----:B------:R-:W-:Y:S01]  /*5c00*/  ISETP.GT.AND P1, PT, R19, 0x38, PT ;  /* 0x000000381300780c */ /* 0x000fe20003f24270 */
[----:B------:R-:W-:Y:S01]  /*5c10*/  IMAD R183, R183, 0x29, RZ ;  /* 0x00000029b7b77824 */ /* 0x000fe200078e02ff */
[----:B------:R-:W-:Y:S02]  /*5c20*/  ISETP.GT.AND P3, PT, R19, 0x30, PT ;  /* 0x000000301300780c */ /* 0x000fe40003f64270 */
[----:B------:R-:W-:Y:S01]  /*5c30*/  PRMT R130, RZ, 0x7610, R130 ;  /* 0x00007610ff827816 */ /* 0x000fe20000000082 */
[----:B------:R-:W-:Y:S01]  /*5c40*/  IMAD.WIDE R118, R183, 0x2, R24 ;  /* 0x00000002b7767825 */ /* 0x000fe200078e0218 */
[----:B------:R-:W-:Y:S01]  /*5c50*/  PRMT R146, RZ, 0x7610, R146 ;  /* 0x00007610ff927816 */ /* 0x000fe20000000092 */
[----:B------:R-:W0:Y:S01]  /*5c60*/  LDC R183, c[0x0][0x238] ;  /* 0x00008e00ffb77b82 */ /* 0x000e220000000800 */
[----:B------:R-:W-:-:S03]  /*5c70*/  PRMT R136, RZ, 0x7610, R136 ;  /* 0x00007610ff887816 */ /* 0x000fc60000000088 */
[----:B------:R2:W3:Y:S01]  /*5c80*/  @P2 LDG.E.U16 R130, desc[UR8][R118.64] ;  /* 0x0000000876822981 */ /* 0x0004e2000c1e1500 */
[----:B------:R-:W-:-:S03]  /*5c90*/  ISETP.GT.AND P2, PT, R19, 0x3c, PT ;  /* 0x0000003c1300780c */ /* 0x000fc60003f44270 */
[----:B------:R2:W3:Y:S04]  /*5ca0*/  @P1 LDG.E.U16 R146, desc[UR8][R116.64] ;  /* 0x0000000874921981 */ /* 0x0004e8000c1e1500 */
[----:B------:R2:W3:Y:S01]  /*5cb0*/  @P3 LDG.E.U16 R136, desc[UR8][R124.64] ;  /* 0x000000087c883981 */ /* 0x0004e2000c1e1500 */
[----:B-1----:R-:W-:Y:S01]  /*5cc0*/  IMAD R20, R20, 0x2b, RZ ;  /* 0x0000002b14147824 */ /* 0x002fe200078e02ff */
[----:B------:R-:W-:Y:S01]  /*5cd0*/  ISETP.GT.AND P3, PT, R19, 0x3d, PT ;  /* 0x0000003d1300780c */ /* 0x000fe20003f64270 */
[C---:B--2---:R-:W-:Y:S02]  /*5ce0*/  IMAD R118, R139.reuse, 0x3c, RZ ;  /* 0x0000003c8b767824 */ /* 0x044fe400078e02ff */
[----:B------:R-:W-:Y:S02]  /*5cf0*/  IMAD.WIDE R116, R20, 0x2, R24 ;  /* 0x0000000214747825 */ /* 0x000fe400078e0218 */
[----:B------:R-:W1:Y:S01]  /*5d00*/  LDC R20, c[0x0][0x238] ;  /* 0x00008e00ff147b82 */ /* 0x000e620000000800 */
[----:B------:R-:W-:Y:S01]  /*5d10*/  PRMT R126, RZ, 0x7610, R126 ;  /* 0x00007610ff7e7816 */ /* 0x000fe2000000007e */
[----:B------:R-:W-:-:S02]  /*5d20*/  IMAD R124, R139, 0x3d, RZ ;  /* 0x0000003d8b7c7824 */ /* 0x000fc400078e02ff */
[----:B------:R-:W-:Y:S01]  /*5d30*/  IMAD.WIDE R118, R118, 0x2, R24 ;  /* 0x0000000276767825 */ /* 0x000fe200078e0218 */
[----:B------:R-:W-:Y:S02]  /*5d40*/  PRMT R127, RZ, 0x7610, R127 ;  /* 0x00007610ff7f7816 */ /* 0x000fe4000000007f */
[C---:B------:R-:W-:Y:S01]  /*5d50*/  ISETP.GT.AND P4, PT, R19.reuse, 0x3e, PT ;  /* 0x0000003e1300780c */ /* 0x040fe20003f84270 */
[----:B------:R-:W-:Y:S01]  /*5d60*/  IMAD.WIDE R124, R124, 0x2, R24 ;  /* 0x000000027c7c7825 */ /* 0x000fe200078e0218 */
[----:B------:R2:W3:Y:S01]  /*5d70*/  @P2 LDG.E.U16 R126, desc[UR8][R118.64] ;  /* 0x00000008767e2981 */ /* 0x0004e2000c1e1500 */
[----:B------:R-:W-:-:S03]  /*5d80*/  ISETP.GT.AND P0, PT, R19, 0x2b, PT ;  /* 0x0000002b1300780c */ /* 0x000fc60003f04270 */
[----:B------:R0:W3:Y:S01]  /*5d90*/  @P3 LDG.E.U16 R127, desc[UR8][R124.64] ;  /* 0x000000087c7f3981 */ /* 0x0000e2000c1e1500 */
[----:B--2---:R-:W-:Y:S01]  /*5da0*/  IMAD R118, R139, 0x3e, RZ ;  /* 0x0000003e8b767824 */ /* 0x004fe200078e02ff */
[----:B0-----:R-:W-:-:S03]  /*5db0*/  PRMT R124, RZ, 0x7610, R124 ;  /* 0x00007610ff7c7816 */ /* 0x001fc6000000007c */
[----:B------:R-:W-:-:S05]  /*5dc0*/  IMAD.WIDE R118, R118, 0x2, R24 ;  /* 0x0000000276767825 */ /* 0x000fca00078e0218 */
[----:B------:R0:W2:Y:S01]  /*5dd0*/  @P4 LDG.E.U16 R124, desc[UR8][R118.64] ;  /* 0x00000008767c4981 */ /* 0x0000a2000c1e1500 */
[----:B-1----:R-:W-:Y:S02]  /*5de0*/  IMAD R20, R20, 0x2c, RZ ;  /* 0x0000002c14147824 */ /* 0x002fe400078e02ff */
[----:B0-----:R-:W-:Y:S01]  /*5df0*/  IMAD R118, R139, 0x3f, RZ ;  /* 0x0000003f8b767824 */ /* 0x001fe200078e02ff */
[----:B------:R-:W-:-:S06]  /*5e00*/  PRMT R139, RZ, 0x7610, R139 ;  /* 0x00007610ff8b7816 */ /* 0x000fcc000000008b */
[----:B------:R0:W2:Y:S01]  /*5e10*/  @P0 LDG.E.U16 R139, desc[UR8][R116.64] ;  /* 0x00000008748b0981 */ /* 0x0000a2000c1e1500 */
[C---:B------:R-:W-:Y:S01]  /*5e20*/  ISETP.GT.AND P2, PT, R19.reuse, 0x3f, PT ;  /* 0x0000003f1300780c */ /* 0x040fe20003f44270 */
[--C-:B0-----:R-:W-:Y:S02]  /*5e30*/  IMAD.WIDE R116, R20, 0x2, R24.reuse ;  /* 0x0000000214747825 */ /* 0x101fe400078e0218 */
[----:B------:R-:W0:Y:S01]  /*5e40*/  LDC R20, c[0x0][0x238] ;  /* 0x00008e00ff147b82 */ /* 0x000e220000000800 */
[----:B------:R-:W-:Y:S01]  /*5e50*/  ISETP.GT.AND P1, PT, R19, 0x2c, PT ;  /* 0x0000002c1300780c */ /* 0x000fe20003f24270 */
[----:B------:R-:W-:Y:S01]  /*5e60*/  IMAD.WIDE R118, R118, 0x2, R24 ;  /* 0x0000000276767825 */ /* 0x000fe200078e0218 */
[----:B------:R-:W-:-:S07]  /*5e70*/  PRMT R125, RZ, 0x7610, R125 ;  /* 0x00007610ff7d7816 */ /* 0x000fce000000007d */
[----:B------:R1:W2:Y:S02]  /*5e80*/  @P2 LDG.E.U16 R125, desc[UR8][R118.64] ;  /* 0x00000008767d2981 */ /* 0x0002a4000c1e1500 */
[----:B-1----:R-:W-:Y:S01]  /*5e90*/  PRMT R118, RZ, 0x7610, R118 ;  /* 0x00007610ff767816 */ /* 0x002fe20000000076 */
[----:B0-----:R-:W-:-:S05]  /*5ea0*/  IMAD R20, R20, 0x2d, RZ ;  /* 0x0000002d14147824 */ /* 0x001fca00078e02ff */
[----:B------:R0:W2:Y:S02]  /*5eb0*/  @P1 LDG.E.U16 R118, desc[UR8][R116.64] ;  /* 0x0000000874761981 */ /* 0x0000a4000c1e1500 */
[----:B0-----:R-:W-:Y:S02]  /*5ec0*/  IMAD.WIDE R116, R20, 0x2, R24 ;  /* 0x0000000214747825 */ /* 0x001fe400078e0218 */
[----:B------:R-:W0:Y:S01]  /*5ed0*/  LDC R20, c[0x0][0x238] ;  /* 0x00008e00ff147b82 */ /* 0x000e220000000800 */
[----:B------:R-:W-:Y:S02]  /*5ee0*/  ISETP.GT.AND P0, PT, R19, 0x2d, PT ;  /* 0x0000002d1300780c */ /* 0x000fe40003f04270 */
[----:B------:R-:W-:-:S11]  /*5ef0*/  PRMT R119, RZ, 0x7610, R119 ;  /* 0x00007610ff777816 */ /* 0x000fd60000000077 */
[----:B------:R1:W2:Y:S01]  /*5f00*/  @P0 LDG.E.U16 R119, desc[UR8][R116.64] ;  /* 0x0000000874770981 */ /* 0x0002a2000c1e1500 */
[----:B0-----:R-:W-:-:S04]  /*5f10*/  IMAD R20, R20, 0x2e, RZ ;  /* 0x0000002e14147824 */ /* 0x001fc800078e02ff */
[----:B-1----:R-:W-:Y:S02]  /*5f20*/  IMAD.WIDE R116, R20, 0x2, R24 ;  /* 0x0000000214747825 */ /* 0x002fe400078e0218 */
        /* <DEDUP_REMOVED lines=31> */
[C---:B------:R-:W-:Y:S02]  /*6120*/  ISETP.GT.AND P0, PT, R19.reuse, 0x34, PT ;  /* 0x000000341300780c */ /* 0x040fe40003f04270 */
[----:B------:R-:W-:Y:S02]  /*6130*/  ISETP.GT.AND P1, PT, R19, 0x39, PT ;  /* 0x000000391300780c */ /* 0x000fe40003f24270 */
[----:B------:R-:W-:Y:S01]  /*6140*/  PRMT R170, RZ, 0x7610, R170 ;  /* 0x00007610ffaa7816 */ /* 0x000fe200000000aa */
[----:B------:R-:W-:Y:S01]  /*6150*/  IMAD R183, R183, 0x39, RZ ;  /* 0x00000039b7b77824 */ /* 0x000fe200078e02ff */
[----:B------:R-:W-:-:S07]  /*6160*/  PRMT R185, RZ, 0x7610, R185 ;  /* 0x00007610ffb97816 */ /* 0x000fce00000000b9 */
[----:B------:R1:W2:Y:S02]  /*6170*/  @P0 LDG.E.U16 R170, desc[UR8][R116.64] ;  /* 0x0000000874aa0981 */ /* 0x0002a4000c1e1500 */
[----:B-1----:R-:W-:-:S04]  /*6180*/  IMAD.WIDE R116, R183, 0x2, R24 ;  /* 0x00000002b7747825 */ /* 0x002fc800078e0218 */
[----:B0-----:R-:W-:Y:S01]  /*6190*/  IMAD R20, R20, 0x35, RZ ;  /* 0x0000003514147824 */ /* 0x001fe200078e02ff */
[----:B------:R0:W2:Y:S03]  /*61a0*/  @P1 LDG.E.U16 R185, desc[UR8][R116.64] ;  /* 0x0000000874b91981 */ /* 0x0000a6000c1e1500 */
        /* <DEDUP_REMOVED lines=24> */
[----:B------:R-:W2:Y:S04]  /*6330*/  LDL.LU R20, [R1+0xbc] ;  /* 0x0000bc0001147983 */ /* 0x000ea80000300800 */
[----:B------:R-:W2:Y:S01]  /*6340*/  LDL.LU R189, [R1+0xb0] ;  /* 0x0000b00001bd7983 */ /* 0x000ea20000300800 */
[----:B------:R-:W0:Y:S01]  /*6350*/  S2R R183, SR_TID.X ;  /* 0x0000000000b77919 */ /* 0x000e220000002100 */
[----:B------:R-:W-:-:S02]  /*6360*/  ISETP.GT.AND P1, PT, R19, 0x3b, PT ;  /* 0x0000003b1300780c */ /* 0x000fc40003f24270 */
[----:B------:R-:W-:-:S11]  /*6370*/  PRMT R174, RZ, 0x7610, R174 ;  /* 0x00007610ffae7816 */ /* 0x000fd600000000ae */
[----:B------:R1:W2:Y:S01]  /*6380*/  @P1 LDG.E.U16 R174, desc[UR8][R116.64] ;  /* 0x0000000874ae1981 */ /* 0x0002a2000c1e1500 */
[----:B------:R-:W-:Y:S02]  /*6390*/  IADD3 RZ, P1, R0, R22, RZ ;  /* 0x0000001600ff7210 */ /* 0x000fe40007f3e0ff */
[----:B------:R-:W-:Y:S01]  /*63a0*/  PRMT R175, RZ, 0x7610, R175 ;  /* 0x00007610ffaf7816 */ /* 0x000fe200000000af */
[----:B------:R-:W4:Y:S01]  /*63b0*/  S2UR UR4, SR_CgaCtaId ;  /* 0x00000000000479c3 */ /* 0x000f220000008800 */
[----:B0-----:R-:W-:-:S04]  /*63c0*/  LOP3.LUT R183, R183, 0x3f, RZ, 0xc0, !PT ;  /* 0x0000003fb7b77812 */ /* 0x001fc800078ec0ff */
[----:B------:R-:W-:Y:S01]  /*63d0*/  ISETP.GE.AND P0, PT, R183, R19, PT ;  /* 0x00000013b700720c */ /* 0x000fe20003f06270 */
[----:B-1----:R-:W-:Y:S02]  /*63e0*/  IMAD.IADD R116, R0, 0x1, R22 ;  /* 0x0000000100747824 */ /* 0x002fe400078e0216 */
[----:B------:R-:W-:Y:S01]  /*63f0*/  IMAD.X R117, R159, 0x1, R21, P1 ;  /* 0x000000019f757824 */ /* 0x000fe200008e0615 */
[----:B------:R-:W-:Y:S01]  /*6400*/  BAR.SYNC.DEFER_BLOCKING 0x0 ;  /* 0x0000000000007b1d */ /* 0x000fe20000010000 */
[----:B------:R-:W-:Y:S02]  /*6410*/  IADD3 RZ, P1, R2, R22, RZ ;  /* 0x0000001602ff7210 */ /* 0x000fe40007f3e0ff */
[----:B------:R-:W-:Y:S02]  /*6420*/  PRMT R176, RZ, 0x7610, R176 ;  /* 0x00007610ffb07816 */ /* 0x000fe400000000b0 */
[----:B------:R-:W-:Y:S02]  /*6430*/  PRMT R178, RZ, 0x7610, R178 ;  /* 0x00007610ffb27816 */ /* 0x000fe400000000b2 */
[----:B------:R-:W-:-:S02]  /*6440*/  PRMT R177, RZ, 0x7610, R177 ;  /* 0x00007610ffb17816 */ /* 0x000fc400000000b1 */
[----:B------:R0:W2:Y:S02]  /*6450*/  @!P0 LDG.E.U16 R175, desc[UR8][R116.64] ;  /* 0x0000000874af8981 */ /* 0x0000a4000c1e1500 */
[-C--:B0-----:R-:W-:Y:S01]  /*6460*/  IADD3 R116, R2, R22.reuse, RZ ;  /* 0x0000001602747210 */ /* 0x081fe20007ffe0ff */
[----:B------:R-:W-:Y:S01]  /*6470*/  IMAD.X R117, R158, 0x1, R21, P1 ;  /* 0x000000019e757824 */ /* 0x000fe200008e0615 */
[----:B------:R-:W-:-:S04]  /*6480*/  IADD3 RZ, P1, R3, R22, RZ ;  /* 0x0000001603ff7210 */ /* 0x000fc80007f3e0ff */
[----:B------:R0:W2:Y:S02]  /*6490*/  @!P0 LDG.E.U16 R176, desc[UR8][R116.64] ;  /* 0x0000000874b08981 */ /* 0x0000a4000c1e1500 */
[----:B0-----:R-:W-:Y:S02]  /*64a0*/  IMAD.IADD R116, R3, 0x1, R22 ;  /* 0x0000000103747824 */ /* 0x001fe400078e0216 */
[----:B------:R-:W-:Y:S01]  /*64b0*/  IMAD.X R117, R157, 0x1, R21, P1 ;  /* 0x000000019d757824 */ /* 0x000fe200008e0615 */
[----:B------:R-:W-:-:S04]  /*64c0*/  IADD3 RZ, P1, R4, R22, RZ ;  /* 0x0000001604ff7210 */ /* 0x000fc80007f3e0ff */
[----:B------:R0:W2:Y:S01]  /*64d0*/  @!P0 LDG.E.U16 R178, desc[UR8][R116.64] ;  /* 0x0000000874b28981 */ /* 0x0000a2000c1e1500 */
[----:B------:R-:W-:Y:S01]  /*64e0*/  PRMT R179, RZ, 0x7610, R179 ;  /* 0x00007610ffb37816 */ /* 0x000fe200000000b3 */
[----:B------:R-:W-:Y:S01]  /*64f0*/  UMOV UR5, 0x400 ;  /* 0x0000040000057882 */ /* 0x000fe20000000000 */
[----:B0-----:R-:W-:Y:S02]  /*6500*/  IMAD.IADD R116, R4, 0x1, R22 ;  /* 0x0000000104747824 */ /* 0x001fe400078e0216 */
[----:B------:R-:W-:Y:S01]  /*6510*/  IMAD.X R117, R156, 0x1, R21, P1 ;  /* 0x000000019c757824 */ /* 0x000fe200008e0615 */
[----:B------:R-:W-:Y:S01]  /*6520*/  IADD3 RZ, P1, R5, R22, RZ ;  /* 0x0000001605ff7210 */ /* 0x000fe20007f3e0ff */
[----:B----4-:R-:W-:-:S03]  /*6530*/  ULEA UR4, UR4, UR5, 0x18 ;  /* 0x0000000504047291 */ /* 0x010fc6000f8ec03f */
[----:B------:R0:W4:Y:S01]  /*6540*/  @!P0 LDG.E.U16 R177, desc[UR8][R116.64] ;  /* 0x0000000874b18981 */ /* 0x000122000c1e1500 */
[----:B------:R-:W-:Y:S01]  /*6550*/  PRMT R180, RZ, 0x7610, R180 ;  /* 0x00007610ffb47816 */ /* 0x000fe200000000b4 */
[----:B------:R-:W-:Y:S02]  /*6560*/  IMAD.SHL.U32 R183, R183, 0x2, RZ ;  /* 0x00000002b7b77824 */ /* 0x000fe400078e00ff */
[----:B0-----:R-:W-:Y:S02]  /*6570*/  IMAD.IADD R116, R5, 0x1, R22 ;  /* 0x0000000105747824 */ /* 0x001fe400078e0216 */
[----:B------:R-:W-:Y:S01]  /*6580*/  IMAD.X R117, R155, 0x1, R21, P1 ;  /* 0x000000019b757824 */ /* 0x000fe200008e0615 */
[----:B------:R-:W-:-:S04]  /*6590*/  IADD3 RZ, P1, R6, R22, RZ ;  /* 0x0000001606ff7210 */ /* 0x000fc80007f3e0ff */
[----:B------:R0:W4:Y:S04]  /*65a0*/  @!P0 LDG.E.U16 R179, desc[UR8][R116.64] ;  /* 0x0000000874b38981 */ /* 0x000128000c1e1500 */
[----:B------:R1:W-:Y:S01]  /*65b0*/  STS.U16 [R183+UR4], R129 ;  /* 0x00000081b7007988 */ /* 0x0003e20008000404 */
[----:B0-----:R-:W-:Y:S02]  /*65c0*/  IMAD.IADD R116, R6, 0x1, R22 ;  /* 0x0000000106747824 */ /* 0x001fe400078e0216 */
[----:B------:R-:W-:Y:S01]  /*65d0*/  IMAD.X R117, R154, 0x1, R21, P1 ;  /* 0x000000019a757824 */ /* 0x000fe200008e0615 */
[----:B------:R-:W-:Y:S02]  /*65e0*/  IADD3 RZ, P1, R7, R22, RZ ;  /* 0x0000001607ff7210 */ /* 0x000fe40007f3e0ff */
[----:B-1----:R-:W-:-:S02]  /*65f0*/  PRMT R129, RZ, 0x7610, R129 ;  /* 0x00007610ff817816 */ /* 0x002fc40000000081 */
[----:B------:R0:W4:Y:S04]  /*6600*/  @!P0 LDG.E.U16 R180, desc[UR8][R116.64] ;  /* 0x0000000874b48981 */ /* 0x000128000c1e1500 */
[----:B------:R1:W-:Y:S01]  /*6610*/  STS.U16 [R183+UR4+0x400], R128 ;  /* 0x00040080b7007988 */ /* 0x0003e20008000404 */
[----:B0-----:R-:W-:Y:S02]  /*6620*/  IMAD.IADD R116, R7, 0x1, R22 ;  /* 0x0000000107747824 */ /* 0x001fe400078e0216 */
[----:B------:R-:W-:Y:S01]  /*6630*/  IMAD.X R117, R153, 0x1, R21, P1 ;  /* 0x0000000199757824 */ /* 0x000fe200008e0615 */
[----:B------:R-:W-:Y:S02]  /*6640*/  IADD3 RZ, P1, R8, R22, RZ ;  /* 0x0000001608ff7210 */ /* 0x000fe40007f3e0ff */
[----:B-1----:R-:W-:-:S02]  /*6650*/  PRMT R128, RZ, 0x7610, R128 ;  /* 0x00007610ff807816 */ /* 0x002fc40000000080 */
[----:B------:R0:W4:Y:S01]  /*6660*/  @!P0 LDG.E.U16 R129, desc[UR8][R116.64] ;  /* 0x0000000874818981 */ /* 0x000122000c1e1500 */
[----:B------:R-:W-:Y:S01]  /*6670*/  PRMT R184, RZ, 0x7610, R184 ;  /* 0x00007610ffb87816 */ /* 0x000fe200000000b8 */
[----:B0-----:R-:W-:Y:S02]  /*6680*/  IMAD.IADD R116, R8, 0x1, R22 ;  /* 0x0000000108747824 */ /* 0x001fe400078e0216 */
[----:B------:R-:W-:Y:S01]  /*6690*/  IMAD.X R117, R152, 0x1, R21, P1 ;  /* 0x0000000198757824 */ /* 0x000fe200008e0615 */
[----:B------:R-:W-:-:S04]  /*66a0*/  IADD3 RZ, P1, R9, R22, RZ ;  /* 0x0000001609ff7210 */ /* 0x000fc80007f3e0ff */
[----:B------:R0:W4:Y:S04]  /*66b0*/  @!P0 LDG.E.U16 R128, desc[UR8][R116.64] ;  /* 0x0000000874808981 */ /* 0x000128000c1e1500 */
[----:B------:R1:W-:Y:S01]  /*66c0*/  STS.U16 [R183+UR4+0x800], R103 ;  /* 0x00080067b7007988 */ /* 0x0003e20008000404 */
[--C-:B0-----:R-:W-:Y:S02]  /*66d0*/  IMAD.IADD R116, R9, 0x1, R22.reuse ;  /* 0x0000000109747824 */ /* 0x101fe400078e0216 */
[--C-:B------:R-:W-:Y:S01]  /*66e0*/  IMAD.X R117, R151, 0x1, R21.reuse, P1 ;  /* 0x0000000197757824 */ /* 0x100fe200008e0615 */
[-C--:B------:R-:W-:Y:S01]  /*66f0*/  IADD3 RZ, P1, R11, R22.reuse, RZ ;  /* 0x000000160bff7210 */ /* 0x080fe20007f3e0ff */
[----:B------:R0:W-:Y:S04]  /*6700*/  STS.U16 [R183+UR4+0xc00], R102 ;  /* 0x000c0066b7007988 */ /* 0x0001e80008000404 */
[----:B------:R3:W4:Y:S01]  /*6710*/  @!P0 LDG.E.U16 R184, desc[UR8][R116.64] ;  /* 0x0000000874b88981 */ /* 0x000722000c1e1500 */
[----:B-1----:R-:W-:Y:S01]  /*6720*/  IMAD.X R103, R150, 0x1, R21, P1 ;  /* 0x0000000196677824 */ /* 0x002fe200008e0615 */
[----:B------:R-:W-:Y:S01]  /*6730*/  IADD3 RZ, P1, R13, R22, RZ ;  /* 0x000000160dff7210 */ /* 0x000fe20007f3e0ff */
[----:B0-----:R-:W-:Y:S01]  /*6740*/  IMAD.IADD R102, R11, 0x1, R22 ;  /* 0x000000010b667824 */ /* 0x001fe200078e0216 */
[----:B---3--:R-:W-:-:S02]  /*6750*/  PRMT R116, RZ, 0x7610, R116 ;  /* 0x00007610ff747816 */ /* 0x008fc40000000074 */
[----:B------:R-:W-:-:S04]  /*6760*/  PRMT R117, RZ, 0x7610, R117 ;  /* 0x00007610ff757816 */ /* 0x000fc80000000075 */
[----:B------:R0:W3:Y:S04]  /*6770*/  @!P0 LDG.E.U16 R116, desc[UR8][R102.64] ;  /* 0x0000000866748981 */ /* 0x0000e8000c1e1500 */
[----:B------:R1:W-:Y:S01]  /*6780*/  STS.U16 [R183+UR4+0x1400], R137 ;  /* 0x00140089b7007988 */ /* 0x0003e20008000404 */
[--C-:B0-----:R-:W-:Y:S01]  /*6790*/  IMAD.IADD R102, R13, 0x1, R22.reuse ;  /* 0x000000010d667824 */ /* 0x101fe200078e0216 */
[----:B------:R-:W-:Y:S02]  /*67a0*/  IADD3.X R103, R149, R21, RZ, P1, !PT ;  /* 0x0000001595677210 */ /* 0x000fe40000ffe4ff */
[C---:B------:R-:W-:Y:S02]  /*67b0*/  IADD3 RZ, P1, R14.reuse, R22, RZ ;  /* 0x000000160eff7210 */ /* 0x040fe40007f3e0ff */
[----:B-1----:R-:W-:Y:S01]  /*67c0*/  PRMT R137, RZ, 0x7610, R137 ;  /* 0x00007610ff897816 */ /* 0x002fe20000000089 */
[----:B------:R0:W3:Y:S04]  /*67d0*/  @!P0 LDG.E.U16 R117, desc[UR8][R102.64] ;  /* 0x0000000866758981 */ /* 0x0000e8000c1e1500 */
[----:B------:R1:W-:Y:S01]  /*67e0*/  STS.U16 [R183+UR4+0x1800], R136 ;  /* 0x00180088b7007988 */ /* 0x0003e20008000404 */
[----:B0-----:R-:W-:-:S02]  /*67f0*/  IMAD.IADD R102, R14, 0x1, R22 ;  /* 0x000000010e667824 */ /* 0x001fc400078e0216 */
[----:B------:R-:W-:Y:S01]  /*6800*/  IMAD.X R103, R148, 0x1, R21, P1 ;  /* 0x0000000194677824 */ /* 0x000fe200008e0615 */
[----:B------:R-:W-:Y:S01]  /*6810*/  IADD3 RZ, P1, R15, R22, RZ ;  /* 0x000000160fff7210 */ /* 0x000fe20007f3e0ff */
[----:B------:R0:W-:Y:S01]  /*6820*/  STS.U16 [R183+UR4+0x1c00], R146 ;  /* 0x001c0092b7007988 */ /* 0x0001e20008000404 */
[----:B-1----:R-:W-:-:S03]  /*6830*/  PRMT R136, RZ, 0x7610, R136 ;  /* 0x00007610ff887816 */ /* 0x002fc60000000088 */
[----:B------:R1:W3:Y:S01]  /*6840*/  @!P0 LDG.E.U16 R137, desc[UR8][R102.64] ;  /* 0x0000000866898981 */ /* 0x0002e2000c1e1500 */
[----:B0-----:R-:W-:-:S03]  /*6850*/  LOP3.LUT R146, R183, 0x10, RZ, 0x3c, !PT ;  /* 0x00000010b7927812 */ /* 0x001fc600078e3cff */
[----:B------:R-:W-:Y:S01]  /*6860*/  STS.U16 [R183+UR4+0x1000], R101 ;  /* 0x00100065b7007988 */ /* 0x000fe20008000404 */
[--C-:B-1----:R-:W-:Y:S02]  /*6870*/  IMAD.IADD R102, R15, 0x1, R22.reuse ;  /* 0x000000010f667824 */ /* 0x102fe400078e0216 */
[----:B------:R-:W-:Y:S01]  /*6880*/  IMAD.X R103, R27, 0x1, R21, P1 ;  /* 0x000000011b677824 */ /* 0x000fe200008e0615 */
[C---:B------:R-:W-:Y:S01]  /*6890*/  IADD3 RZ, P1, R16.reuse, R22, RZ ;  /* 0x0000001610ff7210 */ /* 0x040fe20007f3e0ff */
[----:B------:R0:W-:Y:S04]  /*68a0*/  STS.U16 [R146+UR4+0x80], R131 ;  /* 0x0000808392007988 */ /* 0x0001e80008000404 */
[----:B------:R1:W3:Y:S01]  /*68b0*/  @!P0 LDG.E.U16 R136, desc[UR8][R102.64] ;  /* 0x0000000866888981 */ /* 0x0002e2000c1e1500 */
[----:B0-----:R-:W-:Y:S01]  /*68c0*/  PRMT R131, RZ, 0x7610, R131 ;  /* 0x00007610ff837816 */ /* 0x001fe20000000083 */
[----:B-1----:R-:W-:-:S02]  /*68d0*/  IMAD.IADD R102, R16, 0x1, R22 ;  /* 0x0000000110667824 */ /* 0x002fc400078e0216 */
[--C-:B------:R-:W-:Y:S01]  /*68e0*/  IMAD.X R103, R26, 0x1, R21.reuse, P1 ;  /* 0x000000011a677824 */ /* 0x100fe200008e0615 */
[CC--:B------:R-:W-:Y:S01]  /*68f0*/  IADD3 RZ, P1, R17.reuse, R22.reuse, RZ ;  /* 0x0000001611ff7210 */ /* 0x0c0fe20007f3e0ff */
[----:B------:R0:W-:Y:S04]  /*6900*/  STS.U16 [R146+UR4+0x480], R100 ;  /* 0x0004806492007988 */ /* 0x0001e80008000404 */
[----:B------:R1:W3:Y:S01]  /*6910*/  @!P0 LDG.E.U16 R131, desc[UR8][R102.64] ;  /* 0x0000000866838981 */ /* 0x0002e2000c1e1500 */
[----:B------:R-:W-:Y:S01]  /*6920*/  IMAD.X R101, R10, 0x1, R21, P1 ;  /* 0x000000010a657824 */ /* 0x000fe200008e0615 */
[----:B------:R-:W-:Y:S01]  /*6930*/  IADD3 RZ, P1, R18, R22, RZ ;  /* 0x0000001612ff7210 */ /* 0x000fe20007f3e0ff */
[----:B0-----:R-:W-:Y:S01]  /*6940*/  IMAD.IADD R100, R17, 0x1, R22 ;  /* 0x0000000111647824 */ /* 0x001fe200078e0216 */
[----:B-1----:R-:W-:-:S02]  /*6950*/  PRMT R102, RZ, 0x7610, R102 ;  /* 0x00007610ff667816 */ /* 0x002fc40000000066 */
[----:B------:R-:W-:-:S04]  /*6960*/  PRMT R103, RZ, 0x7610, R103 ;  /* 0x00007610ff677816 */ /* 0x000fc80000000067 */
[----:B------:R0:W3:Y:S04]  /*6970*/  @!P0 LDG.E.U16 R102, desc[UR8][R100.64] ;  /* 0x0000000864668981 */ /* 0x0000e8000c1e1500 */
[----:B------:R1:W-:Y:S01]  /*6980*/  STL [R1+0xd0], R19 ;  /* 0x0000d01301007387 */ /* 0x0003e20000100800 */
[----:B0-----:R-:W-:Y:S02]  /*6990*/  IMAD.IADD R100, R18, 0x1, R22 ;  /* 0x0000000112647824 */ /* 0x001fe400078e0216 */
[----:B------:R-:W-:Y:S01]  /*69a0*/  IMAD.X R101, R12, 0x1, R21, P1 ;  /* 0x000000010c657824 */ /* 0x000fe200008e0615 */
[----:B-1----:R-:W4:Y:S04]  /*69b0*/  LDL.LU R19, [R1+0x34] ;  /* 0x0000340001137983 */ /* 0x002f280000300800 */
[----:B------:R0:W3:Y:S04]  /*69c0*/  @!P0 LDG.E.U16 R103, desc[UR8][R100.64] ;  /* 0x0000000864678981 */ /* 0x0000e8000c1e1500 */
[----:B--2---:R1:W-:Y:S01]  /*69d0*/  STL [R1+0xd4], R189 ;  /* 0x0000d4bd01007387 */ /* 0x0043e20000100800 */
[----:B0-----:R-:W-:-:S03]  /*69e0*/  IADD3 R100, P1, R189, R22, RZ ;  /* 0x00000016bd647210 */ /* 0x001fc60007f3e0ff */
[----:B-1----:R-:W2:Y:S02]  /*69f0*/  LDL.LU R189, [R1+0x18] ;  /* 0x0000180001bd7983 */ /* 0x002ea40000300800 */
[----:B------:R-:W-:Y:S02]  /*6a00*/  IMAD.X R101, R188, 0x1, R21, P1 ;  /* 0x00000001bc657824 */ /* 0x000fe400008e0615 */
[----:B------:R0:W-:Y:S04]  /*6a10*/  STS.U16 [R146+UR4+0xc80], R33 ;  /* 0x000c802192007988 */ /* 0x0001e80008000404 */
[----:B------:R1:W-:Y:S01]  /*6a20*/  STS.U16 [R146+UR4+0x1080], R90 ;  /* 0x0010805a92007988 */ /* 0x0003e20008000404 */
[----:B0-----:R-:W-:Y:S02]  /*6a30*/  PRMT R33, RZ, 0x7610, R33 ;  /* 0x00007610ff217816 */ /* 0x001fe40000000021 */
[----:B-1----:R-:W-:Y:S01]  /*6a40*/  IADD3 R90, P1, R193, R22, RZ ;  /* 0x00000016c15a7210 */ /* 0x002fe20007f3e0ff */
[----:B------:R-:W-:Y:S04]  /*6a50*/  STS.U16 [R146+UR4+0x880], R91 ;  /* 0x0008805b92007988 */ /* 0x000fe80008000404 */
[----:B------:R0:W3:Y:S04]  /*6a60*/  @!P0 LDG.E.U16 R33, desc[UR8][R100.64] ;  /* 0x0000000864218981 */ /* 0x0000e8000c1e1500 */
[----:B------:R1:W-:Y:S01]  /*6a70*/  STL [R1+0xd8], R188 ;  /* 0x0000d8bc01007387 */ /* 0x0003e20000100800 */
[----:B0-----:R-:W-:-:S03]  /*6a80*/  PRMT R100, RZ, 0x7610, R100 ;  /* 0x00007610ff647816 */ /* 0x001fc60000000064 */
[----:B-1----:R-:W3:Y:S01]  /*6a90*/  LDL.LU R188, [R1+0x98] ;  /* 0x0000980001bc7983 */ /* 0x002ee20000300800 */
[----:B------:R-:W-:Y:S01]  /*6aa0*/  PRMT R101, RZ, 0x7610, R101 ;  /* 0x00007610ff657816 */ /* 0x000fe20000000065 */
[----:B--2---:R-:W-:Y:S02]  /*6ab0*/  IMAD.X R91, R189, 0x1, R21, P1 ;  /* 0x00000001bd5b7824 */ /* 0x004fe400008e0615 */
[----:B------:R-:W-:Y:S04]  /*6ac0*/  STL [R1+0xe4], R189 ;  /* 0x0000e4bd01007387 */ /* 0x000fe80000100800 */
[----:B------:R0:W2:Y:S02]  /*6ad0*/  @!P0 LDG.E.U16 R100, desc[UR8][R90.64] ;  /* 0x000000085a648981 */ /* 0x0000a4000c1e1500 */
[----:B0-----:R-:W-:-:S02]  /*6ae0*/  IADD3 R90, P1, R190, R22, RZ ;  /* 0x00000016be5a7210 */ /* 0x001fc40007f3e0ff */
[----:B------:R-:W2:Y:S03]  /*6af0*/  LDL R190, [R1+0x14] ;  /* 0x0000140001be7983 */ /* 0x000ea60000100800 */
[----:B------:R-:W-:Y:S01]  /*6b00*/  IMAD.X R91, R251, 0x1, R21, P1 ;  /* 0x00000001fb5b7824 */ /* 0x000fe200008e0615 */
[----:B------:R0:W-:Y:S04]  /*6b10*/  STS.U16 [R146+UR4+0x1480], R130 ;  /* 0x0014808292007988 */ /* 0x0001e80008000404 */
[----:B------:R1:W2:Y:S04]  /*6b20*/  @!P0 LDG.E.U16 R101, desc[UR8][R90.64] ;  /* 0x000000085a658981 */ /* 0x0002a8000c1e1500 */
[----:B------:R4:W-:Y:S01]  /*6b30*/  STS.U16 [R146+UR4+0x1c80], R185 ;  /* 0x001c80b992007988 */ /* 0x0009e20008000404 */
[----:B0-----:R-:W-:-:S03]  /*6b40*/  PRMT R130, RZ, 0x7610, R130 ;  /* 0x00007610ff827816 */ /* 0x001fc60000000082 */
[----:B------:R0:W-:Y:S01]  /*6b50*/  STS.U16 [R146+UR4+0x1880], R181 ;  /* 0x001880b592007988 */ /* 0x0001e20008000404 */
[----:B-1----:R-:W-:-:S03]  /*6b60*/  IADD3 R90, P1, R192, R22, RZ ;  /* 0x00000016c05a7210 */ /* 0x002fc60007f3e0ff */
[----:B------:R-:W2:Y:S02]  /*6b70*/  LDL.LU R189, [R1+0x78] ;  /* 0x0000780001bd7983 */ /* 0x000ea40000300800 */
[----:B------:R-:W-:-:S05]  /*6b80*/  IMAD.X R91, R243, 0x1, R21, P1 ;  /* 0x00000001f35b7824 */ /* 0x000fca00008e0615 */
[----:B------:R1:W2:Y:S01]  /*6b90*/  @!P0 LDG.E.U16 R130, desc[UR8][R90.64] ;  /* 0x000000085a828981 */ /* 0x0002a2000c1e1500 */
[----:B----4-:R-:W-:Y:S02]  /*6ba0*/  PRMT R185, RZ, 0x7610, R185 ;  /* 0x00007610ffb97816 */ /* 0x010fe400000000b9 */
[----:B-1----:R-:W-:-:S05]  /*6bb0*/  IADD3 R90, P1, R191, R22, RZ ;  /* 0x00000016bf5a7210 */ /* 0x002fca0007f3e0ff */
[----:B------:R-:W-:Y:S01]  /*6bc0*/  IMAD.X R91, R234, 0x1, R21, P1 ;  /* 0x00000001ea5b7824 */ /* 0x000fe200008e0615 */
[----:B0-----:R-:W-:-:S04]  /*6bd0*/  LOP3.LUT R181, R183, 0x20, RZ, 0x3c, !PT ;  /* 0x00000020b7b57812 */ /* 0x001fc800078e3cff */
[----:B------:R0:W4:Y:S01]  /*6be0*/  @!P0 LDG.E.U16 R185, desc[UR8][R90.64] ;  /* 0x000000085ab98981 */ /* 0x000122000c1e1500 */
[----:B------:R-:W-:-:S03]  /*6bf0*/  PRMT R186, RZ, 0x7610, R186 ;  /* 0x00007610ffba7816 */ /* 0x000fc600000000ba */
[----:B------:R1:W-:Y:S01]  /*6c00*/  STS.U16 [R181+UR4+0x900], R88 ;  /* 0x00090058b5007988 */ /* 0x0003e20008000404 */
[----:B0-----:R-:W-:-:S05]  /*6c10*/  IADD3 R90, P1, R232, R22, RZ ;  /* 0x00000016e85a7210 */ /* 0x001fca0007f3e0ff */
[--C-:B------:R-:W-:Y:S01]  /*6c20*/  IMAD.X R91, R167, 0x1, R21.reuse, P1 ;  /* 0x00000001a75b7824 */ /* 0x100fe200008e0615 */
[----:B-1----:R-:W-:Y:S01]  /*6c30*/  IADD3 R88, P1, R20, R22, RZ ;  /* 0x0000001614587210 */ /* 0x002fe20007f3e0ff */
[----:B------:R0:W-:Y:S04]  /*6c40*/  STS.U16 [R181+UR4+0x500], R89 ;  /* 0x00050059b5007988 */ /* 0x0001e80008000404 */
[----:B------:R1:W4:Y:S04]  /*6c50*/  @!P0 LDG.E.U16 R186, desc[UR8][R90.64] ;  /* 0x000000085aba8981 */ /* 0x000328000c1e1500 */
[----:B------:R3:W-:Y:S01]  /*6c60*/  STL [R1+0xf4], R251 ;  /* 0x0000f4fb01007387 */ /* 0x0007e20000100800 */
[----:B0-----:R-:W-:Y:S01]  /*6c70*/  IMAD.X R89, R19, 0x1, R21, P1 ;  /* 0x0000000113597824 */ /* 0x001fe200008e0615 */
[----:B-1----:R-:W-:-:S02]  /*6c80*/  PRMT R90, RZ, 0x7610, R90 ;  /* 0x00007610ff5a7816 */ /* 0x002fc4000000005a */
[----:B---3--:R-:W3:Y:S04]  /*6c90*/  LDL.LU R251, [R1+0x58] ;  /* 0x0000580001fb7983 */ /* 0x008ee80000300800 */
[----:B------:R0:W4:Y:S04]  /*6ca0*/  @!P0 LDG.E.U16 R90, desc[UR8][R88.64] ;  /* 0x00000008585a8981 */ /* 0x000128000c1e1500 */
[----:B------:R-:W-:Y:S01]  /*6cb0*/  STL [R1+0x108], R243 ;  /* 0x000108f301007387 */ /* 0x000fe20000100800 */
[----:B0-----:R-:W-:-:S03]  /*6cc0*/  IADD3 R88, P1, R188, R22, RZ ;  /* 0x00000016bc587210 */ /* 0x001fc60007f3e0ff */
[----:B------:R-:W-:Y:S04]  /*6cd0*/  STL [R1+0xdc], R20 ;  /* 0x0000dc1401007387 */ /* 0x000fe80000100800 */
[----:B------:R-:W-:Y:S04]  /*6ce0*/  STL [R1+0xe0], R19 ;  /* 0x0000e01301007387 */ /* 0x000fe80000100800 */
[----:B------:R0:W-:Y:S04]  /*6cf0*/  STS.U16 [R181+UR4+0x100], R78 ;  /* 0x0001004eb5007988 */ /* 0x0001e80008000404 */
[----:B------:R-:W-:Y:S04]  /*6d00*/  STL [R1+0xe8], R188 ;  /* 0x0000e8bc01007387 */ /* 0x000fe80000100800 */
[----:B0-----:R-:W4:Y:S01]  /*6d10*/  LDL R78, [R1+0x30] ;  /* 0x00003000014e7983 */ /* 0x001f220000100800 */
[----:B--2---:R-:W-:-:S03]  /*6d20*/  IMAD.X R89, R190, 0x1, R21, P1 ;  /* 0x00000001be597824 */ /* 0x004fc600008e0615 */
[----:B------:R-:W2:Y:S04]  /*6d30*/  LDL R190, [R1+0xb8] ;  /* 0x0000b80001be7983 */ /* 0x000ea80000100800 */
[----:B------:R-:W4:Y:S01]  /*6d40*/  LDL.LU R243, [R1+0x38] ;  /* 0x0000380001f37983 */ /* 0x000f220000300800 */
[----:B------:R-:W-:-:S03]  /*6d50*/  PRMT R91, RZ, 0x7610, R91 ;  /* 0x00007610ff5b7816 */ /* 0x000fc6000000005b */
[----:B------:R0:W-:Y:S04]  /*6d60*/  STS.U16 [R181+UR4+0x1100], R86 ;  /* 0x00110056b5007988 */ /* 0x0001e80008000404 */
[----:B------:R1:W2:Y:S04]  /*6d70*/  @!P0 LDG.E.U16 R91, desc[UR8][R88.64] ;  /* 0x00000008585b8981 */ /* 0x0002a8000c1e1500 */
[----:B------:R1:W-:Y:S01]  /*6d80*/  STS.U16 [R181+UR4+0xd00], R87 ;  /* 0x000d0057b5007988 */ /* 0x0003e20008000404 */
[----:B0-----:R-:W-:-:S03]  /*6d90*/  IADD3 R86, P1, R189, R22, RZ ;  /* 0x00000016bd567210 */ /* 0x001fc60007f3e0ff */
[----:B------:R-:W2:Y:S01]  /*6da0*/  LDL.LU R188, [R1+0x74] ;  /* 0x0000740001bc7983 */ /* 0x000ea20000300800 */
[----:B-1----:R-:W-:Y:S02]  /*6db0*/  PRMT R88, RZ, 0x7610, R88 ;  /* 0x00007610ff587816 */ /* 0x002fe40000000058 */
[----:B------:R-:W-:Y:S01]  /*6dc0*/  PRMT R89, RZ, 0x7610, R89 ;  /* 0x00007610ff597816 */ /* 0x000fe20000000059 */
[----:B------:R-:W2:Y:S01]  /*6dd0*/  LDL.LU R19, [R1+0x10] ;  /* 0x0000100001137983 */ /* 0x000ea20000300800 */
[----:B------:R-:W-:-:S03]  /*6de0*/  IMAD.X R87, R250, 0x1, R21, P1 ;  /* 0x00000001fa577824 */ /* 0x000fc600008e0615 */
[----:B------:R-:W2:Y:S04]  /*6df0*/  LDL.LU R20, [R1+0x94] ;  /* 0x0000940001147983 */ /* 0x000ea80000300800 */
[----:B------:R3:W2:Y:S04]  /*6e00*/  @!P0 LDG.E.U16 R88, desc[UR8][R86.64] ;  /* 0x0000000856588981 */ /* 0x0006a8000c1e1500 */
[----:B------:R0:W-:Y:S04]  /*6e10*/  STS.U16 [R181+UR4+0x1500], R138 ;  /* 0x0015008ab5007988 */ /* 0x0001e80008000404 */
[----:B------:R1:W-:Y:S01]  /*6e20*/  STS.U16 [R181+UR4+0x1900], R147 ;  /* 0x00190093b5007988 */ /* 0x0003e20008000404 */
[----:B0-----:R-:W-:-:S02]  /*6e30*/  PRMT R138, RZ, 0x7610, R138 ;  /* 0x00007610ff8a7816 */ /* 0x001fc4000000008a */
[----:B-1----:R-:W-:Y:S01]  /*6e40*/  LOP3.LUT R147, R183, 0x30, RZ, 0x3c, !PT ;  /* 0x00000030b7937812 */ /* 0x002fe200078e3cff */
[----:B------:R-:W-:Y:S04]  /*6e50*/  STS.U16 [R181+UR4+0x1d00], R182 ;  /* 0x001d00b6b5007988 */ /* 0x000fe80008000404 */
[----:B------:R0:W-:Y:S01]  /*6e60*/  STS.U16 [R147+UR4+0x180], R69 ;  /* 0x0001804593007988 */ /* 0x0001e20008000404 */
[----:B---3--:R-:W-:-:S04]  /*6e70*/  IADD3 R86, P1, R251, R22, RZ ;  /* 0x00000016fb567210 */ /* 0x008fc80007f3e0ff */
[----:B------:R-:W-:-:S05]  /*6e80*/  IADD3.X R87, R242, R21, RZ, P1, !PT ;  /* 0x00000015f2577210 */ /* 0x000fca0000ffe4ff */
[----:B------:R4:W3:Y:S01]  /*6e90*/  @!P0 LDG.E.U16 R89, desc[UR8][R86.64] ;  /* 0x0000000856598981 */ /* 0x0008e2000c1e1500 */
[----:B0-----:R-:W-:-:S03]  /*6ea0*/  PRMT R69, RZ, 0x7610, R69 ;  /* 0x00007610ff457816 */ /* 0x001fc60000000045 */
[----:B------:R0:W-:Y:S04]  /*6eb0*/  STL [R1+0xf8], R189 ;  /* 0x0000f8bd01007387 */ /* 0x0001e80000100800 */
[----:B------:R-:W-:Y:S04]  /*6ec0*/  STL [R1+0xfc], R250 ;  /* 0x0000fcfa01007387 */ /* 0x000fe80000100800 */
[----:B------:R-:W3:Y:S04]  /*6ed0*/  LDL R193, [R1+0xb4] ;  /* 0x0000b40001c17983 */ /* 0x000ee80000100800 */
[----:B------:R-:W3:Y:S04]  /*6ee0*/  LDL R192, [R1+0x2c] ;  /* 0x00002c0001c07983 */ /* 0x000ee80000100800 */
[----:B------:R-:W3:Y:S01]  /*6ef0*/  LDL R191, [R1+0x90] ;  /* 0x0000900001bf7983 */ /* 0x000ee20000100800 */
[----:B----4-:R-:W-:-:S05]  /*6f00*/  IADD3 R86, P1, R243, R22, RZ ;  /* 0x00000016f3567210 */ /* 0x010fca0007f3e0ff */
[----:B------:R-:W-:-:S05]  /*6f10*/  IMAD.X R87, R204, 0x1, R21, P1 ;  /* 0x00000001cc577824 */ /* 0x000fca00008e0615 */
[----:B------:R1:W4:Y:S02]  /*6f20*/  @!P0 LDG.E.U16 R138, desc[UR8][R86.64] ;  /* 0x00000008568a8981 */ /* 0x000324000c1e1500 */
[----:B-1----:R-:W-:-:S05]  /*6f30*/  IADD3 R86, P1, R230, R22, RZ ;  /* 0x00000016e6567210 */ /* 0x002fca0007f3e0ff */
[----:B------:R-:W-:-:S05]  /*6f40*/  IMAD.X R87, R166, 0x1, R21, P1 ;  /* 0x00000001a6577824 */ /* 0x000fca00008e0615 */
[----:B------:R2:W4:Y:S02]  /*6f50*/  @!P0 LDG.E.U16 R69, desc[UR8][R86.64] ;  /* 0x0000000856458981 */ /* 0x000524000c1e1500 */
[----:B--2---:R-:W-:Y:S02]  /*6f60*/  IADD3 R86, P1, R190, R22, RZ ;  /* 0x00000016be567210 */ /* 0x004fe40007f3e0ff */
[----:B------:R-:W2:Y:S04]  /*6f70*/  LDL R190, [R1+0xc] ;  /* 0x00000c0001be7983 */ /* 0x000ea80000100800 */
[----:B0-----:R-:W3:Y:S01]  /*6f80*/  LDL.LU R189, [R1+0x54] ;  /* 0x0000540001bd7983 */ /* 0x001ee20000300800 */
[----:B------:R-:W-:Y:S01]  /*6f90*/  PRMT R182, RZ, 0x7610, R182 ;  /* 0x00007610ffb67816 */ /* 0x000fe200000000b6 */
[----:B------:R-:W-:-:S02]  /*6fa0*/  IMAD.X R87, R78, 0x1, R21, P1 ;  /* 0x000000014e577824 */ /* 0x000fc400008e0615 */
[----:B------:R0:W-:Y:S04]  /*6fb0*/  STL [R1+0xec], R20 ;  /* 0x0000ec1401007387 */ /* 0x0001e80000100800 */
[----:B------:R1:W4:Y:S02]  /*6fc0*/  @!P0 LDG.E.U16 R182, desc[UR8][R86.64] ;  /* 0x0000000856b68981 */ /* 0x000324000c1e1500 */
[----:B-1----:R-:W-:Y:S02]  /*6fd0*/  IADD3 R86, P1, R20, R22, RZ ;  /* 0x0000001614567210 */ /* 0x002fe40007f3e0ff */
[----:B0-----:R-:W4:Y:S01]  /*6fe0*/  LDL.LU R20, [R1+0x70] ;  /* 0x0000700001147983 */ /* 0x001f220000300800 */
[----:B------:R-:W-:-:S03]  /*6ff0*/  PRMT R187, RZ, 0x7610, R187 ;  /* 0x00007610ffbb7816 */ /* 0x000fc600000000bb */
[----:B------:R-:W-:Y:S01]  /*7000*/  STL [R1+0xf0], R19 ;  /* 0x0000f01301007387 */ /* 0x000fe20000100800 */
[----:B------:R-:W-:-:S03]  /*7010*/  IMAD.X R87, R19, 0x1, R21, P1 ;  /* 0x0000000113577824 */ /* 0x000fc600008e0615 */
[----:B------:R-:W-:Y:S04]  /*7020*/  STL [R1+0x100], R188 ;  /* 0x000100bc01007387 */ /* 0x000fe80000100800 */
[----:B------:R-:W-:Y:S04]  /*7030*/  STL [R1+0x104], R249 ;  /* 0x000104f901007387 */ /* 0x000fe80000100800 */
[----:B------:R-:W4:Y:S04]  /*7040*/  LDL.LU R250, [R1+0x50] ;  /* 0x0000500001fa7983 */ /* 0x000f280000300800 */
[----:B------:R0:W-:Y:S04]  /*7050*/  STS.U16 [R147+UR4+0xd80], R84 ;  /* 0x000d805493007988 */ /* 0x0001e80008000404 */
[----:B------:R1:W4:Y:S01]  /*7060*/  @!P0 LDG.E.U16 R187, desc[UR8][R86.64] ;  /* 0x0000000856bb8981 */ /* 0x000322000c1e1500 */
[----:B0-----:R-:W-:-:S03]  /*7070*/  IADD3 R84, P1, R188, R22, RZ ;  /* 0x00000016bc547210 */ /* 0x001fc60007f3e0ff */
[----:B------:R0:W-:Y:S01]  /*7080*/  STS.U16 [R147+UR4+0x580], R85 ;  /* 0x0005805593007988 */ /* 0x0001e20008000404 */
[----:B-1----:R-:W-:-:S03]  /*7090*/  PRMT R86, RZ, 0x7610, R86 ;  /* 0x00007610ff567816 */ /* 0x002fc60000000056 */
[----:B------:R-:W-:Y:S04]  /*70a0*/  STS.U16 [R147+UR4+0x1180], R79 ;  /* 0x0011804f93007988 */ /* 0x000fe80008000404 */
[----:B------:R-:W4:Y:S01]  /*70b0*/  LDL R188, [R1+0xac] ;  /* 0x0000ac0001bc7983 */ /* 0x000f220000100800 */
[----:B0-----:R-:W-:-:S05]  /*70c0*/  IMAD.X R85, R249, 0x1, R21, P1 ;  /* 0x00000001f9557824 */ /* 0x001fca00008e0615 */
[----:B------:R0:W4:Y:S02]  /*70d0*/  @!P0 LDG.E.U16 R86, desc[UR8][R84.64] ;  /* 0x0000000854568981 */ /* 0x000124000c1e1500 */
[----:B0-----:R-:W-:Y:S02]  /*70e0*/  PRMT R84, RZ, 0x7610, R84 ;  /* 0x00007610ff547816 */ /* 0x001fe40000000054 */
[----:B------:R-:W-:Y:S02]  /*70f0*/  PRMT R85, RZ, 0x7610, R85 ;  /* 0x00007610ff557816 */ /* 0x000fe40000000055 */
[----:B------:R-:W-:Y:S01]  /*7100*/  PRMT R87, RZ, 0x7610, R87 ;  /* 0x00007610ff577816 */ /* 0x000fe20000000057 */
[----:B------:R0:W-:Y:S04]  /*7110*/  STS.U16 [R147+UR4+0x1980], R169 ;  /* 0x001980a993007988 */ /* 0x0001e80008000404 */
[----:B------:R1:W-:Y:S04]  /*7120*/  STS.U16 [R147+UR4+0x980], R23 ;  /* 0x0009801793007988 */ /* 0x0003e80008000404 */
[----:B------:R1:W-:Y:S01]  /*7130*/  STS.U16 [R147+UR4+0x1580], R139 ;  /* 0x0015808b93007988 */ /* 0x0003e20008000404 */
[----:B0-----:R-:W-:-:S03]  /*7140*/  PRMT R169, RZ, 0x7610, R169 ;  /* 0x00007610ffa97816 */ /* 0x001fc600000000a9 */
[----:B-1----:R-:W4:Y:S01]  /*7150*/  LDL R23, [R1+0x28] ;  /* 0x0000280001177983 */ /* 0x002f220000100800 */
[----:B------:R-:W-:-:S03]  /*7160*/  LOP3.LUT R139, R183, 0x40, RZ, 0x3c, !PT ;  /* 0x00000040b78b7812 */ /* 0x000fc600078e3cff */
[----:B------:R-:W-:Y:S04]  /*7170*/  STS.U16 [R147+UR4+0x1d80], R174 ;  /* 0x001d80ae93007988 */ /* 0x000fe80008000404 */
[----:B------:R0:W-:Y:S04]  /*7180*/  STS.U16 [R139+UR4+0x200], R53 ;  /* 0x000200358b007988 */ /* 0x0001e80008000404 */
[----:B0-----:R-:W4:Y:S01]  /*7190*/  LDL R53, [R1+0x8c] ;  /* 0x00008c0001357983 */ /* 0x001f220000100800 */
[----:B---3--:R-:W-:-:S05]  /*71a0*/  IADD3 R78, P1, R189, R22, RZ ;  /* 0x00000016bd4e7210 */ /* 0x008fca0007f3e0ff */
[----:B------:R-:W-:-:S05]  /*71b0*/  IMAD.X R79, R241, 0x1, R21, P1 ;  /* 0x00000001f14f7824 */ /* 0x000fca00008e0615 */
[----:B------:R0:W3:Y:S02]  /*71c0*/  @!P0 LDG.E.U16 R84, desc[UR8][R78.64] ;  /* 0x000000084e548981 */ /* 0x0000e4000c1e1500 */
[----:B0-----:R-:W-:-:S05]  /*71d0*/  IADD3 R78, P1, R207, R22, RZ ;  /* 0x00000016cf4e7210 */ /* 0x001fca0007f3e0ff */
        /* <DEDUP_REMOVED lines=9> */
[----:B--2---:R-:W-:Y:S02]  /*7270*/  IMAD.X R79, R190, 0x1, R21, P1 ;  /* 0x00000001be4f7824 */ /* 0x004fe400008e0615 */
[----:B------:R-:W2:Y:S01]  /*7280*/  LDL R190, [R1+0x8] ;  /* 0x0000080001be7983 */ /* 0x000ea20000100800 */
[----:B------:R-:W-:-:S03]  /*7290*/  PRMT R174, RZ, 0x7610, R174 ;  /* 0x00007610ffae7816 */ /* 0x000fc600000000ae */
[----:B------:R4:W-:Y:S04]  /*72a0*/  STS.U16 [R139+UR4+0xa00], R76 ;  /* 0x000a004c8b007988 */ /* 0x0009e80008000404 */
[----:B------:R0:W3:Y:S04]  /*72b0*/  @!P0 LDG.E.U16 R174, desc[UR8][R78.64] ;  /* 0x000000084eae8981 */ /* 0x0000e8000c1e1500 */
[----:B------:R1:W-:Y:S01]  /*72c0*/  STS.U16 [R139+UR4+0x600], R77 ;  /* 0x0006004d8b007988 */ /* 0x0003e20008000404 */
[----:B----4-:R-:W-:-:S03]  /*72d0*/  IADD3 R76, P1, R20, R22, RZ ;  /* 0x00000016144c7210 */ /* 0x010fc60007f3e0ff */
[----:B------:R4:W-:Y:S01]  /*72e0*/  STS.U16 [R139+UR4+0x1200], R70 ;  /* 0x001200468b007988 */ /* 0x0009e20008000404 */
[----:B0-----:R-:W-:-:S03]  /*72f0*/  PRMT R78, RZ, 0x7610, R78 ;  /* 0x00007610ff4e7816 */ /* 0x001fc6000000004e */
[----:B------:R0:W-:Y:S01]  /*7300*/  STS.U16 [R139+UR4+0xe00], R71 ;  /* 0x000e00478b007988 */ /* 0x0001e20008000404 */
[----:B-1----:R-:W-:-:S03]  /*7310*/  IMAD.X R77, R248, 0x1, R21, P1 ;  /* 0x00000001f84d7824 */ /* 0x002fc600008e0615 */
[----:B------:R-:W3:Y:S04]  /*7320*/  LDL.LU R19, [R1+0x6c] ;  /* 0x00006c0001137983 */ /* 0x000ee80000300800 */
[----:B------:R1:W3:Y:S01]  /*7330*/  @!P0 LDG.E.U16 R78, desc[UR8][R76.64] ;  /* 0x000000084c4e8981 */ /* 0x0002e2000c1e1500 */
[----:B------:R-:W-:Y:S02]  /*7340*/  PRMT R79, RZ, 0x7610, R79 ;  /* 0x00007610ff4f7816 */ /* 0x000fe4000000004f */
[----:B-1----:R-:W-:-:S05]  /*7350*/  IADD3 R76, P1, R250, R22, RZ ;  /* 0x00000016fa4c7210 */ /* 0x002fca0007f3e0ff */
[----:B------:R-:W-:Y:S01]  /*7360*/  IMAD.X R77, R240, 0x1, R21, P1 ;  /* 0x00000001f04d7824 */ /* 0x000fe200008e0615 */
[----:B----4-:R-:W-:-:S04]  /*7370*/  IADD3 R70, P1, R209, R22, RZ ;  /* 0x00000016d1467210 */ /* 0x010fc80007f3e0ff */
[----:B------:R1:W4:Y:S01]  /*7380*/  @!P0 LDG.E.U16 R79, desc[UR8][R76.64] ;  /* 0x000000084c4f8981 */ /* 0x000322000c1e1500 */
[----:B0-----:R-:W-:Y:S01]  /*7390*/  IMAD.X R71, R208, 0x1, R21, P1 ;  /* 0x00000001d0477824 */ /* 0x001fe200008e0615 */
[----:B-1----:R-:W-:-:S06]  /*73a0*/  PRMT R76, RZ, 0x7610, R76 ;  /* 0x00007610ff4c7816 */ /* 0x002fcc000000004c */
[----:B------:R0:W4:Y:S01]  /*73b0*/  @!P0 LDG.E.U16 R76, desc[UR8][R70.64] ;  /* 0x00000008464c8981 */ /* 0x000122000c1e1500 */
[----:B------:R-:W-:Y:S02]  /*73c0*/  PRMT R77, RZ, 0x7610, R77 ;  /* 0x00007610ff4d7816 */ /* 0x000fe4000000004d */
[----:B0-----:R-:W-:-:S05]  /*73d0*/  IADD3 R70, P1, R226, R22, RZ ;  /* 0x00000016e2467210 */ /* 0x001fca0007f3e0ff */
[----:B------:R-:W-:-:S05]  /*73e0*/  IMAD.X R71, R164, 0x1, R21, P1 ;  /* 0x00000001a4477824 */ /* 0x000fca00008e0615 */
[----:B------:R0:W4:Y:S02]  /*73f0*/  @!P0 LDG.E.U16 R77, desc[UR8][R70.64] ;  /* 0x00000008464d8981 */ /* 0x000124000c1e1500 */
[-C--:B0-----:R-:W-:Y:S02]  /*7400*/  IADD3 R70, P1, R188, R22.reuse, RZ ;  /* 0x00000016bc467210 */ /* 0x081fe40007f3e0ff */
[----:B------:R-:W4:Y:S03]  /*7410*/  LDL.LU R188, [R1+0x4c] ;  /* 0x00004c0001bc7983 */ /* 0x000f260000300800 */
[----:B------:R-:W-:Y:S01]  /*7420*/  IMAD.X R71, R23, 0x1, R21, P1 ;  /* 0x0000000117477824 */ /* 0x000fe200008e0615 */
[----:B------:R-:W-:Y:S01]  /*7430*/  LOP3.LUT R23, R183, 0x50, RZ, 0x3c, !PT ;  /* 0x00000050b7177812 */ /* 0x000fe200078e3cff */
[----:B------:R-:W-:Y:S04]  /*7440*/  STS.U16 [R139+UR4+0x1600], R118 ;  /* 0x001600768b007988 */ /* 0x000fe80008000404 */
[----:B------:R-:W-:Y:S04]  /*7450*/  STS.U16 [R139+UR4+0x1a00], R170 ;  /* 0x001a00aa8b007988 */ /* 0x000fe80008000404 */
[----:B------:R-:W-:Y:S04]  /*7460*/  STS.U16 [R139+UR4+0x1e00], R126 ;  /* 0x001e007e8b007988 */ /* 0x000fe80008000404 */
[----:B------:R0:W-:Y:S04]  /*7470*/  STS.U16 [R23+UR4+0x280], R52 ;  /* 0x0002803417007988 */ /* 0x0001e80008000404 */
[----:B------:R-:W4:Y:S04]  /*7480*/  LDL R192, [R1+0x68] ;  /* 0x0000680001c07983 */ /* 0x000f280000100800 */
[----:B------:R-:W4:Y:S01]  /*7490*/  LDL R191, [R1+0x88] ;  /* 0x0000880001bf7983 */ /* 0x000f220000100800 */
[----:B0-----:R-:W-:-:S03]  /*74a0*/  IADD3 R52, P1, R53, R22, RZ ;  /* 0x0000001635347210 */ /* 0x001fc60007f3e0ff */
[----:B------:R-:W4:Y:S04]  /*74b0*/  LDL R193, [R1+0x4] ;  /* 0x0000040001c17983 */ /* 0x000f280000100800 */
[----:B------:R-:W4:Y:S01]  /*74c0*/  LDL R195, [R1+0xa8] ;  /* 0x0000a80001c37983 */ /* 0x000f220000100800 */
[----:B--2---:R-:W-:-:S03]  /*74d0*/  IMAD.X R53, R190, 0x1, R21, P1 ;  /* 0x00000001be357824 */ /* 0x004fc600008e0615 */
[----:B------:R-:W2:Y:S04]  /*74e0*/  LDL R190, [R1+0x24] ;  /* 0x0000240001be7983 */ /* 0x000ea80000100800 */
[----:B------:R-:W2:Y:S01]  /*74f0*/  LDL.LU R249, [R1+0x48] ;  /* 0x0000480001f97983 */ /* 0x000ea20000300800 */
[----:B------:R-:W-:-:S03]  /*7500*/  PRMT R118, RZ, 0x7610, R118 ;  /* 0x00007610ff767816 */ /* 0x000fc60000000076 */
[----:B------:R0:W-:Y:S04]  /*7510*/  STS.U16 [R23+UR4+0x680], R68 ;  /* 0x0006804417007988 */ /* 0x0001e80008000404 */
[----:B------:R1:W2:Y:S04]  /*7520*/  @!P0 LDG.E.U16 R118, desc[UR8][R70.64] ;  /* 0x0000000846768981 */ /* 0x0002a8000c1e1500 */
[----:B------:R3:W-:Y:S04]  /*7530*/  STS.U16 [R23+UR4+0xa80], R55 ;  /* 0x000a803717007988 */ /* 0x0007e80008000404 */
[----:B------:R3:W-:Y:S01]  /*7540*/  STS.U16 [R23+UR4+0x1280], R54 ;  /* 0x0012803617007988 */ /* 0x0007e20008000404 */
[----:B-1----:R-:W-:-:S03]  /*7550*/  PRMT R70, RZ, 0x7610, R70 ;  /* 0x00007610ff467816 */ /* 0x002fc60000000046 */
[----:B------:R1:W-:Y:S04]  /*7560*/  STS.U16 [R23+UR4+0xe80], R37 ;  /* 0x000e802517007988 */ /* 0x0003e80008000404 */
[----:B------:R1:W2:Y:S01]  /*7570*/  @!P0 LDG.E.U16 R70, desc[UR8][R52.64] ;  /* 0x0000000834468981 */ /* 0x0002a2000c1e1500 */
[----:B0-----:R-:W-:Y:S02]  /*7580*/  PRMT R68, RZ, 0x7610, R68 ;  /* 0x00007610ff447816 */ /* 0x001fe40000000044 */
[----:B---3--:R-:W-:Y:S01]  /*7590*/  PRMT R55, RZ, 0x7610, R55 ;  /* 0x00007610ff377816 */ /* 0x008fe20000000037 */
[----:B------:R0:W-:Y:S01]  /*75a0*/  STS.U16 [R23+UR4+0x1680], R119 ;  /* 0x0016807717007988 */ /* 0x0001e20008000404 */
[----:B------:R-:W-:Y:S02]  /*75b0*/  PRMT R71, RZ, 0x7610, R71 ;  /* 0x00007610ff477816 */ /* 0x000fe40000000047 */
[----:B------:R-:W-:Y:S01]  /*75c0*/  PRMT R54, RZ, 0x7610, R54 ;  /* 0x00007610ff367816 */ /* 0x000fe20000000036 */
[----:B-1----:R-:W3:Y:S01]  /*75d0*/  LDL R37, [R1+0xa4] ;  /* 0x0000a40001257983 */ /* 0x002ee20000100800 */
[----:B------:R-:W-:-:S03]  /*75e0*/  IADD3 R52, P1, R19, R22, RZ ;  /* 0x0000001613347210 */ /* 0x000fc60007f3e0ff */
[----:B------:R-:W3:Y:S02]  /*75f0*/  LDL R194, [R1+0x20] ;  /* 0x0000200001c27983 */ /* 0x000ee40000100800 */
[----:B------:R-:W-:-:S05]  /*7600*/  IMAD.X R53, R247, 0x1, R21, P1 ;  /* 0x00000001f7357824 */ /* 0x000fca00008e0615 */
[----:B------:R4:W3:Y:S01]  /*7610*/  @!P0 LDG.E.U16 R68, desc[UR8][R52.64] ;  /* 0x0000000834448981 */ /* 0x0008e2000c1e1500 */
[----:B0-----:R-:W-:Y:S02]  /*7620*/  PRMT R119, RZ, 0x7610, R119 ;  /* 0x00007610ff777816 */ /* 0x001fe40000000077 */
[----:B----4-:R-:W-:-:S05]  /*7630*/  IADD3 R52, P1, R188, R22, RZ ;  /* 0x00000016bc347210 */ /* 0x010fca0007f3e0ff */
[----:B------:R-:W-:-:S05]  /*7640*/  IMAD.X R53, R239, 0x1, R21, P1 ;  /* 0x00000001ef357824 */ /* 0x000fca00008e0615 */
[----:B------:R0:W4:Y:S02]  /*7650*/  @!P0 LDG.E.U16 R55, desc[UR8][R52.64] ;  /* 0x0000000834378981 */ /* 0x000124000c1e1500 */
[----:B0-----:R-:W-:-:S05]  /*7660*/  IADD3 R52, P1, R211, R22, RZ ;  /* 0x00000016d3347210 */ /* 0x001fca0007f3e0ff */
[----:B------:R-:W-:-:S05]  /*7670*/  IMAD.X R53, R210, 0x1, R21, P1 ;  /* 0x00000001d2357824 */ /* 0x000fca00008e0615 */
[----:B------:R0:W4:Y:S02]  /*7680*/  @!P0 LDG.E.U16 R71, desc[UR8][R52.64] ;  /* 0x0000000834478981 */ /* 0x000124000c1e1500 */
[----:B0-----:R-:W-:-:S04]  /*7690*/  IADD3 R52, P1, R224, R22, RZ ;  /* 0x00000016e0347210 */ /* 0x001fc80007f3e0ff */
[----:B------:R-:W-:-:S05]  /*76a0*/  IADD3.X R53, R163, R21, RZ, P1, !PT ;  /* 0x00000015a3357210 */ /* 0x000fca0000ffe4ff */
[----:B------:R2:W4:Y:S01]  /*76b0*/  @!P0 LDG.E.U16 R54, desc[UR8][R52.64] ;  /* 0x0000000834368981 */ /* 0x000522000c1e1500 */
[----:B------:R-:W-:Y:S02]  /*76c0*/  PRMT R126, RZ, 0x7610, R126 ;  /* 0x00007610ff7e7816 */ /* 0x000fe4000000007e */
[----:B--2---:R-:W-:-:S05]  /*76d0*/  IADD3 R52, P1, R249, R22, RZ ;  /* 0x00000016f9347210 */ /* 0x004fca0007f3e0ff */
[----:B------:R-:W-:-:S05]  /*76e0*/  IMAD.X R53, R238, 0x1, R21, P1 ;  /* 0x00000001ee357824 */ /* 0x000fca00008e0615 */
[----:B------:R0:W2:Y:S02]  /*76f0*/  @!P0 LDG.E.U16 R119, desc[UR8][R52.64] ;  /* 0x0000000834778981 */ /* 0x0000a4000c1e1500 */
[----:B0-----:R-:W-:Y:S02]  /*7700*/  IADD3 R52, P1, R192, R22, RZ ;  /* 0x00000016c0347210 */ /* 0x001fe40007f3e0ff */
[----:B------:R-:W4:Y:S03]  /*7710*/  LDL R192, [R1+0x84] ;  /* 0x0000840001c07983 */ /* 0x000f260000100800 */
[----:B------:R-:W-:-:S05]  /*7720*/  IMAD.X R53, R246, 0x1, R21, P1 ;  /* 0x00000001f6357824 */ /* 0x000fca00008e0615 */
[----:B------:R0:W2:Y:S02]  /*7730*/  @!P0 LDG.E.U16 R126, desc[UR8][R52.64] ;  /* 0x00000008347e8981 */ /* 0x0000a4000c1e1500 */
[----:B0-----:R-:W-:Y:S02]  /*7740*/  IADD3 R52, P1, R191, R22, RZ ;  /* 0x00000016bf347210 */ /* 0x001fe40007f3e0ff */
[----:B------:R-:W2:Y:S04]  /*7750*/  LDL R191, [R1] ;  /* 0x0000000001bf7983 */ /* 0x000ea80000100800 */
[----:B------:R0:W-:Y:S01]  /*7760*/  STS.U16 [R23+UR4+0x1e80], R127 ;  /* 0x001e807f17007988 */ /* 0x0001e20008000404 */
[----:B------:R-:W-:-:S03]  /*7770*/  IMAD.X R53, R193, 0x1, R21, P1 ;  /* 0x00000001c1357824 */ /* 0x000fc600008e0615 */
[----:B------:R-:W2:Y:S01]  /*7780*/  LDL.LU R193, [R1+0x64] ;  /* 0x0000640001c17983 */ /* 0x000ea20000300800 */
[----:B0-----:R-:W-:-:S06]  /*7790*/  PRMT R127, RZ, 0x7610, R127 ;  /* 0x00007610ff7f7816 */ /* 0x001fcc000000007f */
[----:B------:R0:W2:Y:S02]  /*77a0*/  @!P0 LDG.E.U16 R127, desc[UR8][R52.64] ;  /* 0x00000008347f8981 */ /* 0x0000a4000c1e1500 */
[----:B0-----:R-:W-:-:S05]  /*77b0*/  IADD3 R52, P1, R195, R22, RZ ;  /* 0x00000016c3347210 */ /* 0x001fca0007f3e0ff */
[----:B------:R-:W-:Y:S02]  /*77c0*/  IMAD.X R53, R190, 0x1, R21, P1 ;  /* 0x00000001be357824 */ /* 0x000fe400008e0615 */
[----:B------:R-:W2:Y:S01]  /*77d0*/  LDL.LU R190, [R1+0x44] ;  /* 0x0000440001be7983 */ /* 0x000ea20000300800 */
[----:B------:R-:W-:-:S03]  /*77e0*/  PRMT R170, RZ, 0x7610, R170 ;  /* 0x00007610ffaa7816 */ /* 0x000fc600000000aa */
[----:B------:R0:W-:Y:S04]  /*77f0*/  STS.U16 [R23+UR4+0x1a80], R171 ;  /* 0x001a80ab17007988 */ /* 0x0001e80008000404 */
[----:B------:R1:W2:Y:S04]  /*7800*/  @!P0 LDG.E.U16 R170, desc[UR8][R52.64] ;  /* 0x0000000834aa8981 */ /* 0x0002a8000c1e1500 */
[----:B------:R-:W2:Y:S01]  /*7810*/  LDL R195, [R1+0xa0] ;  /* 0x0000a00001c37983 */ /* 0x000ea20000100800 */
[----:B0-----:R-:W-:Y:S02]  /*7820*/  LOP3.LUT R23, R183, 0x60, RZ, 0x3c, !PT ;  /* 0x00000060b7177812 */ /* 0x001fe400078e3cff */
[----:B-1----:R-:W-:-:S02]  /*7830*/  IADD3 R52, P1, R213, R22, RZ ;  /* 0x00000016d5347210 */ /* 0x002fc40007f3e0ff */
[----:B------:R-:W-:Y:S01]  /*7840*/  PRMT R171, RZ, 0x7610, R171 ;  /* 0x00007610ffab7816 */ /* 0x000fe200000000ab */
[----:B------:R0:W-:Y:S02]  /*7850*/  STS.U16 [R23+UR4+0xb00], R38 ;  /* 0x000b002617007988 */ /* 0x0001e40008000404 */
[----:B------:R-:W-:Y:S02]  /*7860*/  IMAD.X R53, R212, 0x1, R21, P1 ;  /* 0x00000001d4357824 */ /* 0x000fe400008e0615 */
[----:B------:R1:W-:Y:S04]  /*7870*/  STS.U16 [R23+UR4+0x700], R39 ;  /* 0x0007002717007988 */ /* 0x0003e80008000404 */
[----:B------:R3:W2:Y:S01]  /*7880*/  @!P0 LDG.E.U16 R171, desc[UR8][R52.64] ;  /* 0x0000000834ab8981 */ /* 0x0006a2000c1e1500 */
[----:B0-----:R-:W-:-:S03]  /*7890*/  IADD3 R38, P1, R222, R22, RZ ;  /* 0x00000016de267210 */ /* 0x001fc60007f3e0ff */
[----:B------:R0:W-:Y:S02]  /*78a0*/  STS.U16 [R23+UR4+0xf00], R36 ;  /* 0x000f002417007988 */ /* 0x0001e40008000404 */
[----:B-1----:R-:W-:Y:S01]  /*78b0*/  IMAD.X R39, R162, 0x1, R21, P1 ;  /* 0x00000001a2277824 */ /* 0x002fe200008e0615 */
[----:B---3--:R-:W-:Y:S02]  /*78c0*/  PRMT R52, RZ, 0x7610, R52 ;  /* 0x00007610ff347816 */ /* 0x008fe40000000034 */
[----:B0-----:R-:W-:-:S04]  /*78d0*/  IADD3 R36, P1, R37, R22, RZ ;  /* 0x0000001625247210 */ /* 0x001fc80007f3e0ff */
[----:B------:R0:W3:Y:S01]  /*78e0*/  @!P0 LDG.E.U16 R52, desc[UR8][R38.64] ;  /* 0x0000000826348981 */ /* 0x0000e2000c1e1500 */
[----:B------:R-:W-:-:S03]  /*78f0*/  IMAD.X R37, R194, 0x1, R21, P1 ;  /* 0x00000001c2257824 */ /* 0x000fc600008e0615 */
[----:B------:R-:W3:Y:S01]  /*7900*/  LDL R194, [R1+0x1c] ;  /* 0x00001c0001c27983 */ /* 0x000ee20000100800 */
[----:B0-----:R-:W-:-:S06]  /*7910*/  PRMT R38, RZ, 0x7610, R38 ;  /* 0x00007610ff267816 */ /* 0x001fcc0000000026 */
[----:B------:R4:W3:Y:S04]  /*7920*/  @!P0 LDG.E.U16 R38, desc[UR8][R36.64] ;  /* 0x0000000824268981 */ /* 0x0008e8000c1e1500 */
[----:B------:R0:W-:Y:S01]  /*7930*/  STS.U16 [R23+UR4+0x1b00], R172 ;  /* 0x001b00ac17007988 */ /* 0x0001e20008000404 */
[----:B----4-:R-:W-:-:S03]  /*7940*/  IADD3 R36, P1, R192, R22, RZ ;  /* 0x00000016c0247210 */ /* 0x010fc60007f3e0ff */
[----:B------:R-:W4:Y:S02]  /*7950*/  LDL.LU R192, [R1+0x80] ;  /* 0x0000800001c07983 */ /* 0x000f240000300800 */
[----:B--2---:R-:W-:Y:S02]  /*7960*/  IMAD.X R37, R191, 0x1, R21, P1 ;  /* 0x00000001bf257824 */ /* 0x004fe400008e0615 */
[----:B------:R-:W2:Y:S04]  /*7970*/  LDL.LU R191, [R1+0x40] ;  /* 0x0000400001bf7983 */ /* 0x000ea80000300800 */
[----:B0-----:R-:W2:Y:S04]  /*7980*/  LDL.LU R172, [R1+0x60] ;  /* 0x0000600001ac7983 */ /* 0x001ea80000300800 */
[----:B------:R0:W-:Y:S02]  /*7990*/  STS.U16 [R23+UR4+0x1300], R35 ;  /* 0x0013002317007988 */ /* 0x0001e40008000404 */
[----:B0-----:R-:W-:-:S06]  /*79a0*/  PRMT R35, RZ, 0x7610, R35 ;  /* 0x00007610ff237816 */ /* 0x001fcc0000000023 */
[----:B------:R0:W2:Y:S01]  /*79b0*/  @!P0 LDG.E.U16 R35, desc[UR8][R36.64] ;  /* 0x0000000824238981 */ /* 0x0000a2000c1e1500 */
[----:B------:R-:W-:Y:S02]  /*79c0*/  PRMT R39, RZ, 0x7610, R39 ;  /* 0x00007610ff277816 */ /* 0x000fe40000000027 */
[----:B0-----:R-:W-:-:S05]  /*79d0*/  IADD3 R36, P1, R193, R22, RZ ;  /* 0x00000016c1247210 */ /* 0x001fca0007f3e0ff */
[----:B------:R-:W-:-:S05]  /*79e0*/  IMAD.X R37, R245, 0x1, R21, P1 ;  /* 0x00000001f5257824 */ /* 0x000fca00008e0615 */
[----:B------:R0:W2:Y:S01]  /*79f0*/  @!P0 LDG.E.U16 R39, desc[UR8][R36.64] ;  /* 0x0000000824278981 */ /* 0x0000a2000c1e1500 */
[----:B------:R-:W-:Y:S02]  /*7a00*/  PRMT R53, RZ, 0x7610, R53 ;  /* 0x00007610ff357816 */ /* 0x000fe40000000035 */
[----:B0-----:R-:W-:-:S05]  /*7a10*/  IADD3 R36, P1, R190, R22, RZ ;  /* 0x00000016be247210 */ /* 0x001fca0007f3e0ff */
[----:B------:R-:W-:Y:S01]  /*7a20*/  IMAD.X R37, R237, 0x1, R21, P1 ;  /* 0x00000001ed257824 */ /* 0x000fe200008e0615 */
[----:B------:R-:W-:Y:S04]  /*7a30*/  STS.U16 [R23+UR4+0x300], R29 ;  /* 0x0003001d17007988 */ /* 0x000fe80008000404 */
[----:B------:R0:W2:Y:S04]  /*7a40*/  @!P0 LDG.E.U16 R53, desc[UR8][R36.64] ;  /* 0x0000000824358981 */ /* 0x0000a8000c1e1500 */
[----:B------:R1:W-:Y:S04]  /*7a50*/  STS.U16 [R23+UR4+0x1700], R144 ;  /* 0x0017009017007988 */ /* 0x0003e80008000404 */
[----:B------:R1:W-:Y:S01]  /*7a60*/  STS.U16 [R23+UR4+0x1f00], R124 ;  /* 0x001f007c17007988 */ /* 0x0003e20008000404 */
[----:B0-----:R-:W-:-:S02]  /*7a70*/  IADD3 R36, P1, R215, R22, RZ ;  /* 0x00000016d7247210 */ /* 0x001fc40007f3e0ff */
[----:B-1----:R-:W-:Y:S02]  /*7a80*/  PRMT R144, RZ, 0x7610, R144 ;  /* 0x00007610ff907816 */ /* 0x002fe40000000090 */
[----:B------:R-:W-:Y:S01]  /*7a90*/  LOP3.LUT R23, R183, 0x70, RZ, 0x3c, !PT ;  /* 0x00000070b7177812 */ /* 0x000fe200078e3cff */
[----:B------:R-:W-:-:S04]  /*7aa0*/  IMAD.X R37, R214, 0x1, R21, P1 ;  /* 0x00000001d6257824 */ /* 0x000fc800008e0615 */
[----:B------:R0:W-:Y:S04]  /*7ab0*/  STS.U16 [R23+UR4+0x380], R28 ;  /* 0x0003801c17007988 */ /* 0x0001e80008000404 */
[----:B------:R1:W2:Y:S01]  /*7ac0*/  @!P0 LDG.E.U16 R144, desc[UR8][R36.64] ;  /* 0x0000000824908981 */ /* 0x0002a2000c1e1500 */
[----:B0-----:R-:W-:Y:S02]  /*7ad0*/  IADD3 R28, P1, R220, R22, RZ ;  /* 0x00000016dc1c7210 */ /* 0x001fe40007f3e0ff */
[----:B-1----:R-:W-:-:S03]  /*7ae0*/  PRMT R36, RZ, 0x7610, R36 ;  /* 0x00007610ff247816 */ /* 0x002fc60000000024 */
[----:B------:R-:W-:Y:S01]  /*7af0*/  IMAD.X R29, R161, 0x1, R21, P1 ;  /* 0x00000001a11d7824 */ /* 0x000fe200008e0615 */
[----:B------:R0:W-:Y:S04]  /*7b00*/  STS.U16 [R23+UR4+0x780], R34 ;  /* 0x0007802217007988 */ /* 0x0001e80008000404 */
[----:B------:R1:W2:Y:S01]  /*7b10*/  @!P0 LDG.E.U16 R36, desc[UR8][R28.64] ;  /* 0x000000081c248981 */ /* 0x0002a2000c1e1500 */
[----:B0-----:R-:W-:Y:S02]  /*7b20*/  PRMT R34, RZ, 0x7610, R34 ;  /* 0x00007610ff227816 */ /* 0x001fe40000000022 */
[----:B-1----:R-:W-:-:S05]  /*7b30*/  IADD3 R28, P1, R195, R22, RZ ;  /* 0x00000016c31c7210 */ /* 0x002fca0007f3e0ff */
[----:B---3--:R-:W-:Y:S01]  /*7b40*/  IMAD.X R29, R194, 0x1, R21, P1 ;  /* 0x00000001c21d7824 */ /* 0x008fe200008e0615 */
[----:B------:R0:W-:Y:S04]  /*7b50*/  STS.U16 [R23+UR4+0xb80], R32 ;  /* 0x000b802017007988 */ /* 0x0001e80008000404 */
[----:B------:R4:W3:Y:S01]  /*7b60*/  @!P0 LDG.E.U16 R34, desc[UR8][R28.64] ;  /* 0x000000081c228981 */ /* 0x0008e2000c1e1500 */
[----:B0-----:R-:W-:-:S03]  /*7b70*/  PRMT R32, RZ, 0x7610, R32 ;  /* 0x00007610ff207816 */ /* 0x001fc60000000020 */
[----:B------:R0:W-:Y:S02]  /*7b80*/  STS.U16 [R23+UR4+0xf80], R31 ;  /* 0x000f801f17007988 */ /* 0x0001e40008000404 */
[----:B0-----:R-:W-:Y:S02]  /*7b90*/  PRMT R31, RZ, 0x7610, R31 ;  /* 0x00007610ff1f7816 */ /* 0x001fe4000000001f */
[----:B------:R0:W-:Y:S02]  /*7ba0*/  STS.U16 [R23+UR4+0x1380], R30 ;  /* 0x0013801e17007988 */ /* 0x0001e40008000404 */
[----:B0-----:R-:W-:Y:S02]  /*7bb0*/  PRMT R30, RZ, 0x7610, R30 ;  /* 0x00007610ff1e7816 */ /* 0x001fe4000000001e */
[----:B------:R-:W-:Y:S01]  /*7bc0*/  PRMT R37, RZ, 0x7610, R37 ;  /* 0x00007610ff257816 */ /* 0x000fe20000000025 */
[----:B------:R0:W-:Y:S02]  /*7bd0*/  STS.U16 [R23+UR4+0x1780], R145 ;  /* 0x0017809117007988 */ /* 0x0001e40008000404 */
[----:B0-----:R-:W-:-:S02]  /*7be0*/  PRMT R145, RZ, 0x7610, R145 ;  /* 0x00007610ff917816 */ /* 0x001fc40000000091 */
[----:B----4-:R-:W-:-:S05]  /*7bf0*/  IADD3 R28, P1, R192, R22, RZ ;  /* 0x00000016c01c7210 */ /* 0x010fca0007f3e0ff */
[----:B------:R-:W-:-:S05]  /*7c00*/  IMAD.X R29, R252, 0x1, R21, P1 ;  /* 0x00000001fc1d7824 */ /* 0x000fca00008e0615 */
[----:B------:R2:W4:Y:S02]  /*7c10*/  @!P0 LDG.E.U16 R32, desc[UR8][R28.64] ;  /* 0x000000081c208981 */ /* 0x000524000c1e1500 */
[----:B--2---:R-:W-:-:S05]  /*7c20*/  IADD3 R28, P1, R172, R22, RZ ;  /* 0x00000016ac1c7210 */ /* 0x004fca0007f3e0ff */
[----:B------:R-:W-:-:S05]  /*7c30*/  IMAD.X R29, R244, 0x1, R21, P1 ;  /* 0x00000001f41d7824 */ /* 0x000fca00008e0615 */
[----:B------:R0:W2:Y:S02]  /*7c40*/  @!P0 LDG.E.U16 R31, desc[UR8][R28.64] ;  /* 0x000000081c1f8981 */ /* 0x0000a4000c1e1500 */
[----:B0-----:R-:W-:-:S05]  /*7c50*/  IADD3 R28, P1, R191, R22, RZ ;  /* 0x00000016bf1c7210 */ /* 0x001fca0007f3e0ff */
[----:B------:R-:W-:-:S05]  /*7c60*/  IMAD.X R29, R236, 0x1, R21, P1 ;  /* 0x00000001ec1d7824 */ /* 0x000fca00008e0615 */
[----:B------:R0:W2:Y:S02]  /*7c70*/  @!P0 LDG.E.U16 R30, desc[UR8][R28.64] ;  /* 0x000000081c1e8981 */ /* 0x0000a4000c1e1500 */
[----:B0-----:R-:W-:-:S05]  /*7c80*/  IADD3 R28, P1, R205, R22, RZ ;  /* 0x00000016cd1c7210 */ /* 0x001fca0007f3e0ff */
[----:B------:R-:W-:-:S05]  /*7c90*/  IMAD.X R29, R168, 0x1, R21, P1 ;  /* 0x00000001a81d7824 */ /* 0x000fca00008e0615 */
[----:B------:R0:W2:Y:S02]  /*7ca0*/  @!P0 LDG.E.U16 R37, desc[UR8][R28.64] ;  /* 0x000000081c258981 */ /* 0x0000a4000c1e1500 */
[----:B0-----:R-:W-:-:S05]  /*7cb0*/  IADD3 R28, P1, R218, R22, RZ ;  /* 0x00000016da1c7210 */ /* 0x001fca0007f3e0ff */
[----:B------:R-:W-:-:S05]  /*7cc0*/  IMAD.X R29, R160, 0x1, R21, P1 ;  /* 0x00000001a01d7824 */ /* 0x000fca00008e0615 */
[----:B------:R0:W2:Y:S04]  /*7cd0*/  @!P0 LDG.E.U16 R145, desc[UR8][R28.64] ;  /* 0x000000081c918981 */ /* 0x0000a8000c1e1500 */
[----:B------:R-:W-:Y:S04]  /*7ce0*/  STS.U16 [R23+UR4+0x1b80], R173 ;  /* 0x001b80ad17007988 */ /* 0x000fe80008000404 */
[----:B------:R-:W-:Y:S04]  /*7cf0*/  STS.U16 [R23+UR4+0x1f80], R125 ;  /* 0x001f807d17007988 */ /* 0x000fe80008000404 */
[----:B------:R1:W-:Y:S04]  /*7d00*/  STS.U16 [R183+UR4+0x3000], R185 ;  /* 0x003000b9b7007988 */ /* 0x0003e80008000404 */
[----:B-1----:R-:W2:Y:S01]  /*7d10*/  LDL.LU R185, [R1+0x3c] ;  /* 0x00003c0001b97983 */ /* 0x002ea20000300800 */
[----:B0-----:R-:W0:Y:S03]  /*7d20*/  S2R R28, SR_TID.X ;  /* 0x00000000001c7919 */ /* 0x001e260000002100 */
[----:B------:R1:W-:Y:S01]  /*7d30*/  STS.U16 [R183+UR4+0x2000], R33 ;  /* 0x00200021b7007988 */ /* 0x0003e20008000404 */
[----:B------:R-:W2:Y:S03]  /*7d40*/  S2UR UR5, SR_CgaCtaId ;  /* 0x00000000000579c3 */ /* 0x000ea60000008800 */
[----:B------:R-:W-:Y:S04]  /*7d50*/  STS.U16 [R183+UR4+0x3800], R175 ;  /* 0x003800afb7007988 */ /* 0x000fe80008000404 */
[----:B------:R-:W-:Y:S01]  /*7d60*/  STS.U16 [R183+UR4+0x3c00], R184 ;  /* 0x003c00b8b7007988 */ /* 0x000fe20008000404 */
[C---:B0-----:R-:W-:Y:S01]  /*7d70*/  LOP3.LUT R124, R28.reuse, 0x7, RZ, 0xc0, !PT ;  /* 0x000000071c7c7812 */ /* 0x041fe200078ec0ff */
[----:B------:R-:W-:-:S04]  /*7d80*/  IMAD.SHL.U32 R29, R28, 0x2, RZ ;  /* 0x000000021c1d7824 */ /* 0x000fc800078e00ff */
[----:B------:R-:W-:Y:S02]  /*7d90*/  IMAD R124, R124, 0x90, RZ ;  /* 0x000000907c7c7824 */ /* 0x000fe400078e02ff */
[----:B-1----:R-:W-:-:S03]  /*7da0*/  IMAD.SHL.U32 R33, R28, 0x20, RZ ;  /* 0x000000201c217824 */ /* 0x002fc600078e00ff */
[C-C-:B------:R-:W-:Y:S02]  /*7db0*/  LOP3.LUT R23, R124.reuse, 0x10, R29.reuse, 0x78, !PT ;  /* 0x000000107c177812 */ /* 0x140fe400078e781d */
[----:B------:R-:W-:Y:S01]  /*7dc0*/  LOP3.LUT R124, R124, 0x30, R29, 0x78, !PT ;  /* 0x000000307c7c7812 */ /* 0x000fe200078e781d */
[C---:B------:R-:W-:Y:S01]  /*7dd0*/  IMAD.SHL.U32 R29, R28.reuse, 0x40, RZ ;  /* 0x000000401c1d7824 */ /* 0x040fe200078e00ff */
[----:B------:R-:W-:Y:S01]  /*7de0*/  LOP3.LUT R28, R28, 0x3f, RZ, 0xc0, !PT ;  /* 0x0000003f1c1c7812 */ /* 0x000fe200078ec0ff */
[----:B------:R-:W-:Y:S04]  /*7df0*/  STS.U16 [R183+UR4+0x2400], R100 ;  /* 0x00240064b7007988 */ /* 0x000fe80008000404 */
[----:B------:R-:W-:Y:S01]  /*7e00*/  IMAD.SHL.U32 R28, R28, 0x2, RZ ;  /* 0x000000021c1c7824 */ /* 0x000fe200078e00ff */
[----:B------:R-:W-:Y:S01]  /*7e10*/  STS.U16 [R183+UR4+0x2800], R101 ;  /* 0x00280065b7007988 */ /* 0x000fe20008000404 */
[----:B------:R-:W-:-:S03]  /*7e20*/  LOP3.LUT R23, R23, 0x400, R29, 0xf8, !PT ;  /* 0x0000040017177812 */ /* 0x000fc600078ef81d */
[----:B------:R-:W-:Y:S01]  /*7e30*/  STS.U16 [R183+UR4+0x2c00], R130 ;  /* 0x002c0082b7007988 */ /* 0x000fe20008000404 */
[----:B------:R-:W-:-:S03]  /*7e40*/  LOP3.LUT R124, R124, 0x400, R33, 0xf8, !PT ;  /* 0x000004007c7c7812 */ /* 0x000fc600078ef821 */
[----:B------:R-:W-:Y:S01]  /*7e50*/  STS.U16 [R183+UR4+0x3400], R186 ;  /* 0x003400bab7007988 */ /* 0x000fe20008000404 */
[----:B------:R-:W-:-:S03]  /*7e60*/  LOP3.LUT R29, R28, 0x50, RZ, 0x3c, !PT ;  /* 0x000000501c1d7812 */ /* 0x000fc600078e3cff */
[----:B------:R-:W-:Y:S01]  /*7e70*/  STS.U16 [R146+UR4+0x3880], R176 ;  /* 0x003880b092007988 */ /* 0x000fe20008000404 */
[----:B------:R-:W-:-:S03]  /*7e80*/  LOP3.LUT R33, R28, 0x60, RZ, 0x3c, !PT ;  /* 0x000000601c217812 */ /* 0x000fc600078e3cff */
[----:B------:R-:W-:Y:S04]  /*7e90*/  STS.U16 [R146+UR4+0x3c80], R116 ;  /* 0x003c807492007988 */ /* 0x000fe80008000404 */
        /* <DEDUP_REMOVED lines=22> */
[----:B------:R0:W-:Y:S04]  /*8000*/  STS.U16 [R139+UR4+0x3600], R54 ;  /* 0x003600368b007988 */ /* 0x0001e80008000404 */
[----:B------:R-:W-:Y:S04]  /*8010*/  STS.U16 [R139+UR4+0x3a00], R179 ;  /* 0x003a00b38b007988 */ /* 0x000fe80008000404 */
[----:B------:R-:W-:Y:S01]  /*8020*/  STS.U16 [R139+UR4+0x3e00], R136 ;  /* 0x003e00888b007988 */ /* 0x000fe20008000404 */
[----:B0-----:R-:W-:-:S03]  /*8030*/  LOP3.LUT R54, R28, 0x70, RZ, 0x3c, !PT ;  /* 0x000000701c367812 */ /* 0x001fc600078e3cff */
        /* <DEDUP_REMOVED lines=23> */
[----:B---3--:R-:W-:Y:S04]  /*81b0*/  STS.U16 [R54+UR4+0x2380], R34 ;  /* 0x0023802236007988 */ /* 0x008fe80008000404 */
[----:B----4-:R-:W-:Y:S04]  /*81c0*/  STS.U16 [R54+UR4+0x2780], R32 ;  /* 0x0027802036007988 */ /* 0x010fe80008000404 */
[----:B--2---:R-:W-:Y:S04]  /*81d0*/  STS.U16 [R54+UR4+0x2b80], R31 ;  /* 0x002b801f36007988 */ /* 0x004fe80008000404 */
[----:B------:R-:W-:Y:S04]  /*81e0*/  STS.U16 [R54+UR4+0x2f80], R30 ;  /* 0x002f801e36007988 */ /* 0x000fe80008000404 */
[----:B------:R-:W-:Y:S04]  /*81f0*/  STS.U16 [R54+UR4+0x3380], R37 ;  /* 0x0033802536007988 */ /* 0x000fe80008000404 */
[----:B------:R-:W-:Y:S01]  /*8200*/  STS.U16 [R54+UR4+0x3780], R145 ;  /* 0x0037809136007988 */ /* 0x000fe20008000404 */
[----:B------:R-:W-:-:S02]  /*8210*/  UMOV UR6, 0x400 ;  /* 0x0000040000067882 */ /* 0x000fc40000000000 */
[----:B------:R-:W-:Y:S01]  /*8220*/  ULEA UR5, UR5, UR6, 0x18 ;  /* 0x0000000605057291 */ /* 0x000fe2000f8ec03f */
[----:B------:R-:W-:Y:S01]  /*8230*/  BAR.SYNC.DEFER_BLOCKING 0x0 ;  /* 0x0000000000007b1d */ /* 0x000fe20000010000 */
[C---:B------:R-:W-:Y:S02]  /*8240*/  LOP3.LUT R169, R23.reuse, 0x20, RZ, 0x3c, !PT ;  /* 0x0000002017a97812 */ /* 0x040fe400078e3cff */
[C---:B0-----:R-:W-:Y:S02]  /*8250*/  LOP3.LUT R171, R23.reuse, 0x60, RZ, 0x3c, !PT ;  /* 0x0000006017ab7812 */ /* 0x041fe400078e3cff */
[----:B------:R-:W-:-:S03]  /*8260*/  LOP3.LUT R170, R23, 0x40, RZ, 0x3c, !PT ;  /* 0x0000004017aa7812 */ /* 0x000fc600078e3cff */
[----:B------:R-:W-:Y:S04]  /*8270*/  LDSM.16.MT88.4 R100, [R23+UR5] ;  /* 0x000000051764783b */ /* 0x000fe80008004200 */
[----:B------:R-:W0:Y:S04]  /*8280*/  LDSM.16.M88.4 R88, [R124+UR5+0x2000] ;  /* 0x002000057c58783b */ /* 0x000e280008000200 */
[----:B------:R-:W2:Y:S04]  /*8290*/  LDSM.16.M88.4 R36, [R124+UR5+0x2800] ;  /* 0x002800057c24783b */ /* 0x000ea80008000200 */
[----:B------:R-:W3:Y:S04]  /*82a0*/  LDSM.16.M88.4 R32, [R124+UR5+0x3000] ;  /* 0x003000057c20783b */ /* 0x000ee80008000200 */
[----:B------:R-:W4:Y:S04]  /*82b0*/  LDSM.16.M88.4 R28, [R124+UR5+0x3800] ;  /* 0x003800057c1c783b */ /* 0x000f280008000200 */
[----:B------:R-:W4:Y:S04]  /*82c0*/  LDSM.16.MT88.4 R84, [R169+UR5] ;  /* 0x00000005a954783b */ /* 0x000f280008004200 */
[----:B------:R-:W4:Y:S04]  /*82d0*/  LDSM.16.MT88.4 R52, [R171+UR5] ;  /* 0x00000005ab34783b */ /* 0x000f280008004200 */
[----:B------:R-:W4:Y:S04]  /*82e0*/  LDSM.16.MT88.4 R76, [R170+UR5] ;  /* 0x00000005aa4c783b */ /* 0x000f280008004200 */
[----:B------:R-:W4:Y:S04]  /*82f0*/  LDSM.16.MT88.4 R68, [R23+UR5+0x800] ;  /* 0x000800051744783b */ /* 0x000f280008004200 */
[----:B------:R-:W4:Y:S01]  /*8300*/  LDSM.16.MT88.4 R116, [R169+UR5+0x800] ;  /* 0x00080005a974783b */ /* 0x000f220008004200 */
[----:B-1----:R-:W-:-:S03]  /*8310*/  LOP3.LUT R128, R124, 0x40, RZ, 0x3c, !PT ;  /* 0x000000407c807812 */ /* 0x002fc600078e3cff */
[----:B------:R-:W-:Y:S01]  /*8320*/  LDSM.16.MT88.4 R144, [R170+UR5+0x1000] ;  /* 0x00100005aa90783b */ /* 0x000fe20008004200 */
[C---:B0-----:R-:W-:Y:S03]  /*8330*/  HMMA.16816.F32 R56, R100.reuse, R88, R56 ;  /* 0x000000586438723c */ /* 0x041fe60000001838 */
[----:B------:R-:W-:Y:S04]  /*8340*/  LDSM.16.M88.4 R124, [R128+UR5+0x3000] ;  /* 0x00300005807c783b */ /* 0x000fe80008000200 */
[----:B------:R-:W-:Y:S01]  /*8350*/  LDSM.16.MT88.4 R136, [R169+UR5+0x1000] ;  /* 0x00100005a988783b */ /* 0x000fe20008004200 */
[C---:B--2---:R-:W-:Y:S06]  /*8360*/  HMMA.16816.F32 R60, R100.reuse, R36, R60 ;  /* 0x00000024643c723c */ /* 0x044fec000000183c */
[C---:B---3--:R-:W-:Y:S06]  /*8370*/  HMMA.16816.F32 R64, R100.reuse, R32, R64 ;  /* 0x000000206440723c */ /* 0x048fec0000001840 */
[----:B----4-:R-:W-:Y:S01]  /*8380*/  HMMA.16816.F32 R72, R100, R28, R72 ;  /* 0x0000001c6448723c */ /* 0x010fe20000001848 */
[----:B------:R-:W-:Y:S05]  /*8390*/  LDSM.16.MT88.4 R100, [R170+UR5+0x800] ;  /* 0x00080005aa64783b */ /* 0x000fea0008004200 */
[C---:B------:R-:W-:Y:S06]  /*83a0*/  HMMA.16816.F32 R80, R84.reuse, R88, R80 ;  /* 0x000000585450723c */ /* 0x040fec0000001850 */
[C---:B------:R-:W-:Y:S06]  /*83b0*/  HMMA.16816.F32 R132, R84.reuse, R36, R132 ;  /* 0x000000245484723c */ /* 0x040fec0000001884 */
[C---:B------:R-:W-:Y:S06]  /*83c0*/  HMMA.16816.F32 R140, R84.reuse, R32, R140 ;  /* 0x00000020548c723c */ /* 0x040fec000000188c */
[----:B------:R-:W-:Y:S01]  /*83d0*/  HMMA.16816.F32 R120, R84, R28, R120 ;  /* 0x0000001c5478723c */ /* 0x000fe20000001878 */
[----:B------:R-:W-:Y:S05]  /*83e0*/  LDSM.16.M88.4 R84, [R128+UR5+0x2800] ;  /* 0x002800058054783b */ /* 0x000fea0008000200 */
[C---:B------:R-:W-:Y:S06]  /*83f0*/  HMMA.16816.F32 R92, R52.reuse, R88, R92 ;  /* 0x00000058345c723c */ /* 0x040fec000000185c */
[C---:B------:R-:W-:Y:S06]  /*8400*/  HMMA.16816.F32 R40, R52.reuse, R36, R40 ;  /* 0x000000243428723c */ /* 0x040fec0000001828 */
[C---:B------:R-:W-:Y:S06]  /*8410*/  HMMA.16816.F32 R44, R52.reuse, R32, R44 ;  /* 0x00000020342c723c */ /* 0x040fec000000182c */
[----:B------:R-:W-:Y:S01]  /*8420*/  HMMA.16816.F32 R48, R52, R28, R48 ;  /* 0x0000001c3430723c */ /* 0x000fe20000001830 */
[----:B------:R-:W0:Y:S05]  /*8430*/  LDSM.16.MT88.4 R52, [R171+UR5+0x800] ;  /* 0x00080005ab34783b */ /* 0x000e2a0008004200 */
[C---:B------:R-:W-:Y:S06]  /*8440*/  HMMA.16816.F32 R112, R76.reuse, R88, R112 ;  /* 0x000000584c70723c */ /* 0x040fec0000001870 */
[C---:B------:R-:W-:Y:S06]  /*8450*/  HMMA.16816.F32 R108, R76.reuse, R36, R108 ;  /* 0x000000244c6c723c */ /* 0x040fec000000186c */
[C---:B------:R-:W-:Y:S06]  /*8460*/  HMMA.16816.F32 R104, R76.reuse, R32, R104 ;  /* 0x000000204c68723c */ /* 0x040fec0000001868 */
[----:B------:R-:W-:Y:S01]  /*8470*/  HMMA.16816.F32 R96, R76, R28, R96 ;  /* 0x0000001c4c60723c */ /* 0x000fe20000001860 */
[----:B------:R-:W-:Y:S04]  /*8480*/  LDSM.16.M88.4 R76, [R128+UR5+0x2000] ;  /* 0x00200005804c783b */ /* 0x000fe80008000200 */
[----:B------:R-:W-:Y:S01]  /*8490*/  LDSM.16.M88.4 R128, [R128+UR5+0x3800] ;  /* 0x003800058080783b */ /* 0x000fe20008000200 */
[C---:B------:R-:W-:Y:S06]  /*84a0*/  HMMA.16816.F32 R56, R68.reuse, R90, R56 ;  /* 0x0000005a4438723c */ /* 0x040fec0000001838 */
[C---:B------:R-:W-:Y:S06]  /*84b0*/  HMMA.16816.F32 R60, R68.reuse, R38, R60 ;  /* 0x00000026443c723c */ /* 0x040fec000000183c */
[C---:B------:R-:W-:Y:S06]  /*84c0*/  HMMA.16816.F32 R64, R68.reuse, R34, R64 ;  /* 0x000000224440723c */ /* 0x040fec0000001840 */
[----:B------:R-:W-:Y:S01]  /*84d0*/  HMMA.16816.F32 R68, R68, R30, R72 ;  /* 0x0000001e4444723c */ /* 0x000fe20000001848 */
[----:B------:R-:W1:Y:S05]  /*84e0*/  LDSM.16.MT88.4 R72, [R23+UR5+0x1000] ;  /* 0x001000051748783b */ /* 0x000e6a0008004200 */
[C---:B------:R-:W-:Y:S06]  /*84f0*/  HMMA.16816.F32 R80, R116.reuse, R90, R80 ;  /* 0x0000005a7450723c */ /* 0x040fec0000001850 */
[C---:B------:R-:W-:Y:S06]  /*8500*/  HMMA.16816.F32 R132, R116.reuse, R38, R132 ;  /* 0x000000267484723c */ /* 0x040fec0000001884 */
[C---:B------:R-:W-:Y:S06]  /*8510*/  HMMA.16816.F32 R140, R116.reuse, R34, R140 ;  /* 0x00000022748c723c */ /* 0x040fec000000188c */
[----:B------:R-:W-:Y:S01]  /*8520*/  HMMA.16816.F32 R120, R116, R30, R120 ;  /* 0x0000001e7478723c */ /* 0x000fe20000001878 */
[----:B------:R-:W2:Y:S05]  /*8530*/  LDSM.16.MT88.4 R116, [R171+UR5+0x1000] ;  /* 0x00100005ab74783b */ /* 0x000eaa0008004200 */
[C---:B0-----:R-:W-:Y:S06]  /*8540*/  HMMA.16816.F32 R92, R52.reuse, R90, R92 ;  /* 0x0000005a345c723c */ /* 0x041fec000000185c */
[C---:B------:R-:W-:Y:S06]  /*8550*/  HMMA.16816.F32 R40, R52.reuse, R38, R40 ;  /* 0x000000263428723c */ /* 0x040fec0000001828 */
[C---:B------:R-:W-:Y:S06]  /*8560*/  HMMA.16816.F32 R44, R52.reuse, R34, R44 ;  /* 0x00000022342c723c */ /* 0x040fec000000182c */
[----:B------:R-:W-:Y:S01]  /*8570*/  HMMA.16816.F32 R52, R52, R30, R48 ;  /* 0x0000001e3434723c */ /* 0x000fe20000001830 */
[----:B------:R-:W-:Y:S05]  /*8580*/  LDSM.16.MT88.4 R48, [R171+UR5+0x1800] ;  /* 0x00180005ab30783b */ /* 0x000fea0008004200 */
[C---:B------:R-:W-:Y:S06]  /*8590*/  HMMA.16816.F32 R112, R100.reuse, R90, R112 ;  /* 0x0000005a6470723c */ /* 0x040fec0000001870 */
[C---:B------:R-:W-:Y:S01]  /*85a0*/  HMMA.16816.F32 R108, R100.reuse, R38, R108 ;  /* 0x00000026646c723c */ /* 0x040fe2000000186c */
[----:B------:R-:W0:Y:S05]  /*85b0*/  LDSM.16.MT88.4 R36, [R23+UR5+0x1800] ;  /* 0x001800051724783b */ /* 0x000e2a0008004200 */
[C---:B------:R-:W-:Y:S01]  /*85c0*/  HMMA.16816.F32 R104, R100.reuse, R34, R104 ;  /* 0x000000226468723c */ /* 0x040fe20000001868 */
[----:B------:R3:W4:Y:S01]  /*85d0*/  LDSM.16.MT88.4 R32, [R169+UR5+0x1800] ;  /* 0x00180005a920783b */ /* 0x0007220008004200 */
[----:B------:R-:W-:Y:S01]  /*85e0*/  IMAD.MOV.U32 R173, RZ, RZ, R193 ;  /* 0x000000ffffad7224 */ /* 0x000fe200078e00c1 */
[----:B------:R-:W-:Y:S01]  /*85f0*/  MOV R175, R192 ;  /* 0x000000c000af7202 */ /* 0x000fe20000000f00 */
[----:B------:R-:W-:Y:S01]  /*8600*/  IMAD.MOV.U32 R89, RZ, RZ, R172 ;  /* 0x000000ffff597224 */ /* 0x000fe200078e00ac */
[----:B------:R-:W-:Y:S01]  /*8610*/  MOV R216, R0 ;  /* 0x0000000000d87202 */ /* 0x000fe20000000f00 */
[----:B------:R-:W-:Y:S01]  /*8620*/  HMMA.16816.F32 R96, R100, R30, R96 ;  /* 0x0000001e6460723c */ /* 0x000fe20000001860 */
[----:B------:R0:W4:Y:S01]  /*8630*/  LDSM.16.MT88.4 R28, [R170+UR5+0x1800] ;  /* 0x00180005aa1c783b */ /* 0x0001220008004200 */
[----:B------:R-:W-:Y:S01]  /*8640*/  IMAD.MOV.U32 R183, RZ, RZ, R190 ;  /* 0x000000ffffb77224 */ /* 0x000fe200078e00be */
[----:B------:R-:W4:Y:S01]  /*8650*/  LDC R0, c[0x0][0x23c] ;  /* 0x00008f00ff007b82 */ /* 0x000f220000000800 */
[----:B---3--:R-:W-:-:S02]  /*8660*/  IMAD.MOV.U32 R169, RZ, RZ, R168 ;  /* 0x000000ffffa97224 */ /* 0x008fc400078e00a8 */
[----:B------:R-:W-:Y:S01]  /*8670*/  IMAD.MOV.U32 R168, RZ, RZ, R205 ;  /* 0x000000ffffa87224 */ /* 0x000fe200078e00cd */
[C---:B-1----:R-:W-:Y:S01]  /*8680*/  HMMA.16816.F32 R56, R72.reuse, R76, R56 ;  /* 0x0000004c4838723c */ /* 0x042fe20000001838 */
[----:B------:R-:W-:Y:S02]  /*8690*/  IMAD.MOV.U32 R205, RZ, RZ, R204 ;  /* 0x000000ffffcd7224 */ /* 0x000fe400078e00cc */
[----:B------:R-:W-:Y:S01]  /*86a0*/  IMAD.MOV.U32 R204, RZ, RZ, R243 ;  /* 0x000000ffffcc7224 */ /* 0x000fe200078e00f3 */
[----:B------:R-:W1:Y:S01]  /*86b0*/  LDC R23, c[0x0][0x238] ;  /* 0x00008e00ff177b82 */ /* 0x000e620000000800 */
[----:B------:R-:W3:Y:S01]  /*86c0*/  LDL.LU R243, [R1+0x108] ;  /* 0x0001080001f37983 */ /* 0x000ee20000300800 */
[C---:B------:R-:W-:Y:S03]  /*86d0*/  HMMA.16816.F32 R60, R72.reuse, R84, R60 ;  /* 0x00000054483c723c */ /* 0x040fe6000000183c */
[----:B------:R-:W3:Y:S03]  /*86e0*/  LDL.LU R88, [R1+0x5c] ;  /* 0x00005c0001587983 */ /* 0x000ee60000300800 */
[C---:B------:R-:W-:Y:S01]  /*86f0*/  HMMA.16816.F32 R64, R72.reuse, R124, R64 ;  /* 0x0000007c4840723c */ /* 0x040fe20000001840 */
[----:B------:R-:W3:Y:S05]  /*8700*/  LDL.LU R103, [R1+0x68] ;  /* 0x0000680001677983 */ /* 0x000eea0000300800 */
[----:B------:R-:W-:Y:S06]  /*8710*/  HMMA.16816.F32 R68, R72, R128, R68 ;  /* 0x000000804844723c */ /* 0x000fec0000001844 */
[C---:B--2---:R-:W-:Y:S06]  /*8720*/  HMMA.16816.F32 R92, R116.reuse, R76, R92 ;  /* 0x0000004c745c723c */ /* 0x044fec000000185c */
[C---:B------:R-:W-:Y:S06]  /*8730*/  HMMA.16816.F32 R40, R116.reuse, R84, R40 ;  /* 0x000000547428723c */ /* 0x040fec0000001828 */
[C---:B------:R-:W-:Y:S06]  /*8740*/  HMMA.16816.F32 R44, R116.reuse, R124, R44 ;  /* 0x0000007c742c723c */ /* 0x040fec000000182c */
[----:B------:R-:W-:Y:S06]  /*8750*/  HMMA.16816.F32 R52, R116, R128, R52 ;  /* 0x000000807434723c */ /* 0x000fec0000001834 */
[C---:B------:R-:W-:Y:S06]  /*8760*/  HMMA.16816.F32 R112, R144.reuse, R76, R112 ;  /* 0x0000004c9070723c */ /* 0x040fec0000001870 */
[C---:B------:R-:W-:Y:S06]  /*8770*/  HMMA.16816.F32 R108, R144.reuse, R84, R108 ;  /* 0x00000054906c723c */ /* 0x040fec000000186c */
[C---:B------:R-:W-:Y:S06]  /*8780*/  HMMA.16816.F32 R104, R144.reuse, R124, R104 ;  /* 0x0000007c9068723c */ /* 0x040fec0000001868 */
[----:B------:R-:W-:Y:S01]  /*8790*/  HMMA.16816.F32 R96, R144, R128, R96 ;  /* 0x000000809060723c */ /* 0x000fe20000001860 */
[----:B------:R-:W2:Y:S05]  /*87a0*/  LDL.LU R146, [R1+0x7c] ;  /* 0x00007c0001927983 */ /* 0x000eaa0000300800 */
[C---:B------:R-:W-:Y:S06]  /*87b0*/  HMMA.16816.F32 R80, R136.reuse, R76, R80 ;  /* 0x0000004c8850723c */ /* 0x040fec0000001850 */
[C---:B------:R-:W-:Y:S06]  /*87c0*/  HMMA.16816.F32 R132, R136.reuse, R84, R132 ;  /* 0x000000548884723c */ /* 0x040fec0000001884 */
[C---:B------:R-:W-:Y:S06]  /*87d0*/  HMMA.16816.F32 R140, R136.reuse, R124, R140 ;  /* 0x0000007c888c723c */ /* 0x040fec000000188c */
[----:B------:R-:W-:Y:S01]  /*87e0*/  HMMA.16816.F32 R120, R136, R128, R120 ;  /* 0x000000808878723c */ /* 0x000fe20000001878 */
[----:B------:R-:W3:Y:S04]  /*87f0*/  LDL.LU R136, [R1] ;  /* 0x0000000001887983 */ /* 0x000ee80000300800 */
[----:B------:R-:W3:Y:S04]  /*8800*/  LDL.LU R137, [R1+0x84] ;  /* 0x0000840001897983 */ /* 0x000ee80000300800 */
[----:B------:R-:W3:Y:S04]  /*8810*/  LDL.LU R138, [R1+0x4] ;  /* 0x00000400018a7983 */ /* 0x000ee80000300800 */
[----:B------:R-:W3:Y:S01]  /*8820*/  LDL.LU R139, [R1+0x88] ;  /* 0x00008800018b7983 */ /* 0x000ee20000300800 */
[----:B------:R-:W-:-:S03]  /*8830*/  IMAD.MOV.U32 R102, RZ, RZ, R173 ;  /* 0x000000ffff667224 */ /* 0x000fc600078e00ad */
[----:B------:R-:W3:Y:S04]  /*8840*/  LDL.LU R171, [R1+0x8] ;  /* 0x0000080001ab7983 */ /* 0x000ee80000300800 */
[----:B0-----:R-:W3:Y:S04]  /*8850*/  LDL.LU R170, [R1+0x8c] ;  /* 0x00008c0001aa7983 */ /* 0x001ee80000300800 */
[----:B------:R-:W3:Y:S01]  /*8860*/  LDL.LU R180, [R1+0xc] ;  /* 0x00000c0001b47983 */ /* 0x000ee20000300800 */
[----:B------:R-:W-:-:S03]  /*8870*/  MOV R147, R175 ;  /* 0x000000af00937202 */ /* 0x000fc60000000f00 */
[----:B------:R-:W3:Y:S04]  /*8880*/  LDL.LU R179, [R1+0x90] ;  /* 0x0000900001b37983 */ /* 0x000ee80000300800 */
[----:B------:R-:W3:Y:S04]  /*8890*/  LDL.LU R173, [R1+0x14] ;  /* 0x0000140001ad7983 */ /* 0x000ee80000300800 */
[----:B------:R-:W3:Y:S04]  /*88a0*/  LDL.LU R172, [R1+0x9c] ;  /* 0x00009c0001ac7983 */ /* 0x000ee80000300800 */
[----:B------:R-:W3:Y:S04]  /*88b0*/  LDL.LU R174, [R1+0x1c] ;  /* 0x00001c0001ae7983 */ /* 0x000ee80000300800 */
[----:B------:R-:W3:Y:S01]  /*88c0*/  LDL.LU R175, [R1+0xa0] ;  /* 0x0000a00001af7983 */ /* 0x000ee20000300800 */
[----:B------:R-:W-:-:S03]  /*88d0*/  IMAD.MOV.U32 R184, RZ, RZ, R191 ;  /* 0x000000ffffb87224 */ /* 0x000fc600078e00bf */
[----:B------:R-:W3:Y:S04]  /*88e0*/  LDL.LU R177, [R1+0x20] ;  /* 0x0000200001b17983 */ /* 0x000ee80000300800 */
[----:B------:R-:W3:Y:S04]  /*88f0*/  LDL.LU R176, [R1+0xa4] ;  /* 0x0000a40001b07983 */ /* 0x000ee80000300800 */
[----:B------:R-:W3:Y:S01]  /*8900*/  LDL.LU R181, [R1+0x24] ;  /* 0x0000240001b57983 */ /* 0x000ee20000300800 */
[----:B------:R-:W-:Y:S03]  /*8910*/  HMMA.16816.F32 R56, R36, R78, R56 ;  /* 0x0000004e2438723c */ /* 0x000fe60000001838 */
[----:B------:R-:W3:Y:S01]  /*8920*/  LDL.LU R178, [R1+0xa8] ;  /* 0x0000a80001b27983 */ /* 0x000ee20000300800 */
[----:B------:R-:W-:-:S03]  /*8930*/  IMAD.MOV.U32 R101, RZ, RZ, R183 ;  /* 0x000000ffff657224 */ /* 0x000fc600078e00b7 */
[----:B------:R-:W3:Y:S01]  /*8940*/  LDL.LU R187, [R1+0x28] ;  /* 0x0000280001bb7983 */ /* 0x000ee20000300800 */
[C---:B------:R-:W-:Y:S03]  /*8950*/  HMMA.16816.F32 R60, R36.reuse, R86, R60 ;  /* 0x00000056243c723c */ /* 0x040fe6000000183c */
[----:B------:R-:W3:Y:S03]  /*8960*/  LDL.LU R182, [R1+0xac] ;  /* 0x0000ac0001b67983 */ /* 0x000ee60000300800 */
[C---:B------:R-:W-:Y:S01]  /*8970*/  HMMA.16816.F32 R64, R36.reuse, R126, R64 ;  /* 0x0000007e2440723c */ /* 0x040fe20000001840 */
[----:B------:R-:W3:Y:S04]  /*8980*/  LDL.LU R186, [R1+0x2c] ;  /* 0x00002c0001ba7983 */ /* 0x000ee80000300800 */
[----:B------:R-:W3:Y:S01]  /*8990*/  LDL.LU R183, [R1+0xb4] ;  /* 0x0000b40001b77983 */ /* 0x000ee20000300800 */
[----:B------:R-:W-:Y:S01]  /*89a0*/  HMMA.16816.F32 R72, R36, R130, R68 ;  /* 0x000000822448723c */ /* 0x000fe20000001844 */
[----:B------:R-:W-:-:S05]  /*89b0*/  IMAD.MOV.U32 R76, RZ, RZ, R250 ;  /* 0x000000ffff4c7224 */ /* 0x000fca00078e00fa */
[C---:B------:R-:W-:Y:S01]  /*89c0*/  HMMA.16816.F32 R92, R48.reuse, R78, R92 ;  /* 0x0000004e305c723c */ /* 0x040fe2000000185c */
[----:B------:R-:W-:Y:S02]  /*89d0*/  IMAD.MOV.U32 R38, RZ, RZ, R185 ;  /* 0x000000ffff267224 */ /* 0x000fe400078e00b9 */
[----:B------:R-:W3:Y:S03]  /*89e0*/  LDL.LU R185, [R1+0x30] ;  /* 0x0000300001b97983 */ /* 0x000ee60000300800 */
[----:B------:R-:W-:Y:S01]  /*89f0*/  HMMA.16816.F32 R40, R48, R86, R40 ;  /* 0x000000563028723c */ /* 0x000fe20000001828 */
[----:B------:R-:W-:-:S05]  /*8a00*/  IMAD.MOV.U32 R68, RZ, RZ, R249 ;  /* 0x000000ffff447224 */ /* 0x000fca00078e00f9 */
[----:B------:R-:W-:Y:S01]  /*8a10*/  HMMA.16816.F32 R44, R48, R126, R44 ;  /* 0x0000007e302c723c */ /* 0x000fe2000000182c */
[----:B------:R-:W-:-:S05]  /*8a20*/  IMAD.MOV.U32 R70, RZ, RZ, R188 ;  /* 0x000000ffff467224 */ /* 0x000fca00078e00bc */
[----:B------:R-:W-:Y:S01]  /*8a30*/  HMMA.16816.F32 R48, R48, R130, R52 ;  /* 0x000000823030723c */ /* 0x000fe20000001834 */
[----:B------:R-:W-:Y:S01]  /*8a40*/  IMAD.MOV.U32 R84, RZ, RZ, R251 ;  /* 0x000000ffff547224 */ /* 0x000fe200078e00fb */
[----:B------:R-:W-:-:S05]  /*8a50*/  MOV R90, R102 ;  /* 0x00000066005a7202 */ /* 0x000fca0000000f00 */
[----:B------:R-:W-:Y:S02]  /*8a60*/  IMAD.MOV.U32 R52, RZ, RZ, R184 ;  /* 0x000000ffff347224 */ /* 0x000fe400078e00b8 */
[----:B------:R-:W3:Y:S01]  /*8a70*/  LDL.LU R184, [R1+0xb8] ;  /* 0x0000b80001b87983 */ /* 0x000ee20000300800 */
[-C--:B----4-:R-:W-:Y:S03]  /*8a80*/  HMMA.16816.F32 R80, R32, R78.reuse, R80 ;  /* 0x0000004e2050723c */ /* 0x090fe60000001850 */
[----:B------:R-:W4:Y:S03]  /*8a90*/  LDL.LU R249, [R1+0x104] ;  /* 0x0001040001f97983 */ /* 0x000f260000300800 */
[----:B------:R-:W-:Y:S01]  /*8aa0*/  HMMA.16816.F32 R112, R28, R78, R112 ;  /* 0x0000004e1c70723c */ /* 0x000fe20000001870 */
[----:B------:R-:W3:Y:S01]  /*8ab0*/  LDL.LU R188, [R1+0x100] ;  /* 0x0001000001bc7983 */ /* 0x000ee20000300800 */
[----:B------:R-:W-:-:S03]  /*8ac0*/  IMAD.MOV.U32 R102, RZ, RZ, R19 ;  /* 0x000000ffff667224 */ /* 0x000fc600078e0013 */
[----:B------:R-:W4:Y:S02]  /*8ad0*/  LDL.LU R250, [R1+0xfc] ;  /* 0x0000fc0001fa7983 */ /* 0x000f240000300800 */
[----:B------:R-:W-:Y:S02]  /*8ae0*/  IMAD.MOV.U32 R78, RZ, RZ, R189 ;  /* 0x000000ffff4e7224 */ /* 0x000fe400078e00bd */
[----:B------:R-:W4:Y:S01]  /*8af0*/  LDL.LU R189, [R1+0xf8] ;  /* 0x0000f80001bd7983 */ /* 0x000f220000300800 */
[----:B------:R-:W-:-:S03]  /*8b00*/  IMAD.MOV.U32 R116, RZ, RZ, R20 ;  /* 0x000000ffff747224 */ /* 0x000fc600078e0014 */
[----:B------:R-:W4:Y:S04]  /*8b10*/  LDL.LU R251, [R1+0xf4] ;  /* 0x0000f40001fb7983 */ /* 0x000f280000300800 */
[----:B------:R-:W4:Y:S04]  /*8b20*/  LDL.LU R19, [R1+0xf0] ;  /* 0x0000f00001137983 */ /* 0x000f280000300800 */
[----:B------:R-:W4:Y:S01]  /*8b30*/  LDL.LU R20, [R1+0xec] ;  /* 0x0000ec0001147983 */ /* 0x000f220000300800 */
[----:B------:R-:W-:Y:S01]  /*8b40*/  HMMA.16816.F32 R140, R32, R126, R140 ;  /* 0x0000007e208c723c */ /* 0x000fe2000000188c */
[----:B------:R-:W-:-:S05]  /*8b50*/  IMAD.MOV.U32 R128, RZ, RZ, R147 ;  /* 0x000000ffff807224 */ /* 0x000fca00078e0093 */
[----:B------:R-:W-:Y:S07]  /*8b60*/  HMMA.16816.F32 R104, R28, R126, R104 ;  /* 0x0000007e1c68723c */ /* 0x000fee0000001868 */
[----:B--2---:R-:W-:Y:S02]  /*8b70*/  IMAD.MOV.U32 R126, RZ, RZ, R146 ;  /* 0x000000ffff7e7224 */ /* 0x004fe400078e0092 */
[----:B---3--:R-:W-:Y:S02]  /*8b80*/  IMAD.MOV.U32 R118, RZ, RZ, R188 ;  /* 0x000000ffff767224 */ /* 0x008fe400078e00bc */
[----:B------:R-:W2:Y:S01]  /*8b90*/  LDL.LU R188, [R1+0xe8] ;  /* 0x0000e80001bc7983 */ /* 0x000ea20000300800 */
[----:B----4-:R-:W-:-:S03]  /*8ba0*/  IMAD.MOV.U32 R124, RZ, RZ, R189 ;  /* 0x000000ffff7c7224 */ /* 0x010fc600078e00bd */
[----:B------:R-:W3:Y:S01]  /*8bb0*/  LDL.LU R189, [R1+0xe4] ;  /* 0x0000e40001bd7983 */ /* 0x000ee20000300800 */
[----:B------:R-:W-:-:S03]  /*8bc0*/  IMAD.MOV.U32 R147, RZ, RZ, R19 ;  /* 0x000000ffff937224 */ /* 0x000fc600078e0013 */
[----:B------:R-:W4:Y:S01]  /*8bd0*/  LDL.LU R19, [R1+0xe0] ;  /* 0x0000e00001137983 */ /* 0x000f220000300800 */
[----:B------:R-:W-:-:S03]  /*8be0*/  IMAD.MOV.U32 R146, RZ, RZ, R20 ;  /* 0x000000ffff927224 */ /* 0x000fc600078e0014 */
[----:B------:R-:W4:Y:S01]  /*8bf0*/  LDL.LU R20, [R1+0xdc] ;  /* 0x0000dc0001147983 */ /* 0x000f220000300800 */
[----:B------:R-:W-:Y:S01]  /*8c00*/  IMAD.MOV.U32 R36, RZ, RZ, R8 ;  /* 0x000000ffff247224 */ /* 0x000fe200078e0008 */
[-C--:B------:R-:W-:Y:S01]  /*8c10*/  HMMA.16816.F32 R120, R32, R130.reuse, R120 ;  /* 0x000000822078723c */ /* 0x080fe20000001878 */
[----:B------:R-:W-:Y:S02]  /*8c20*/  IMAD.MOV.U32 R37, RZ, RZ, R152 ;  /* 0x000000ffff257224 */ /* 0x000fe400078e0098 */
[----:B------:R-:W-:Y:S02]  /*8c30*/  IMAD.SHL.U32 R0, R0, 0x40, RZ ;  /* 0x0000004000007824 */ /* 0x000fe400078e00ff */
[----:B------:R-:W-:Y:S01]  /*8c40*/  IMAD.MOV.U32 R39, RZ, RZ, R234 ;  /* 0x000000ffff277224 */ /* 0x000fe200078e00ea */
[----:B------:R-:W-:Y:S01]  /*8c50*/  HMMA.16816.F32 R96, R28, R130, R96 ;  /* 0x000000821c60723c */ /* 0x000fe20000001860 */
[----:B------:R-:W-:Y:S02]  /*8c60*/  IMAD.MOV.U32 R190, RZ, RZ, R7 ;  /* 0x000000ffffbe7224 */ /* 0x000fe400078e0007 */
[----:B------:R-:W-:-:S02]  /*8c70*/  IMAD.MOV.U32 R192, RZ, RZ, R6 ;  /* 0x000000ffffc07224 */ /* 0x000fc400078e0006 */
[----:B------:R-:W-:Y:S02]  /*8c80*/  IMAD.MOV.U32 R53, RZ, RZ, R236 ;  /* 0x000000ffff357224 */ /* 0x000fe400078e00ec */
[----:B------:R-:W-:Y:S01]  /*8c90*/  IMAD.MOV.U32 R130, RZ, RZ, R137 ;  /* 0x000000ffff827224 */ /* 0x000fe200078e0089 */
[----:B------:R-:W-:Y:S01]  /*8ca0*/  MOV R137, R138 ;  /* 0x0000008a00897202 */ /* 0x000fe20000000f00 */
[----:B------:R-:W-:Y:S02]  /*8cb0*/  IMAD.MOV.U32 R131, RZ, RZ, R136 ;  /* 0x000000ffff837224 */ /* 0x000fe400078e0088 */
[----:B------:R-:W-:Y:S02]  /*8cc0*/  IMAD.MOV.U32 R136, RZ, RZ, R139 ;  /* 0x000000ffff887224 */ /* 0x000fe400078e008b */
[----:B------:R-:W-:Y:S02]  /*8cd0*/  IMAD.MOV.U32 R54, RZ, RZ, R101 ;  /* 0x000000ffff367224 */ /* 0x000fe400078e0065 */
[----:B------:R-:W-:-:S02]  /*8ce0*/  IMAD.MOV.U32 R55, RZ, RZ, R237 ;  /* 0x000000ffff377224 */ /* 0x000fc400078e00ed */
[----:B------:R-:W-:Y:S02]  /*8cf0*/  IMAD.MOV.U32 R138, RZ, RZ, R170 ;  /* 0x000000ffff8a7224 */ /* 0x000fe400078e00aa */
[----:B------:R-:W-:Y:S02]  /*8d00*/  IMAD.MOV.U32 R139, RZ, RZ, R171 ;  /* 0x000000ffff8b7224 */ /* 0x000fe400078e00ab */
[----:B------:R-:W-:Y:S02]  /*8d10*/  IMAD.MOV.U32 R144, RZ, RZ, R179 ;  /* 0x000000ffff907224 */ /* 0x000fe400078e00b3 */
[----:B------:R-:W-:Y:S02]  /*8d20*/  IMAD.MOV.U32 R145, RZ, RZ, R180 ;  /* 0x000000ffff917224 */ /* 0x000fe400078e00b4 */
[----:B------:R-:W-:Y:S01]  /*8d30*/  IMAD.WIDE R6, R0, 0x2, R36 ;  /* 0x0000000200067825 */ /* 0x000fe200078e0224 */
[----:B------:R-:W-:-:S03]  /*8d40*/  LOP3.LUT R215, R215, R214, RZ, 0x3c, !PT ;  /* 0x000000d6d7d77212 */ /* 0x000fc600078e3cff */
[----:B-1----:R-:W-:Y:S02]  /*8d50*/  IMAD.SHL.U32 R23, R23, 0x40, RZ ;  /* 0x0000004017177824 */ /* 0x002fe400078e00ff */
[----:B------:R-:W-:Y:S02]  /*8d60*/  IMAD.MOV.U32 R69, RZ, RZ, R238 ;  /* 0x000000ffff457224 */ /* 0x000fe400078e00ee */
[----:B------:R-:W-:Y:S02]  /*8d70*/  IMAD.MOV.U32 R171, RZ, RZ, R173 ;  /* 0x000000ffffab7224 */ /* 0x000fe400078e00ad */
[----:B------:R-:W-:Y:S02]  /*8d80*/  IMAD.MOV.U32 R179, RZ, RZ, R181 ;  /* 0x000000ffffb37224 */ /* 0x000fe400078e00b5 */
[----:B------:R-:W-:Y:S02]  /*8d90*/  IMAD.MOV.U32 R180, RZ, RZ, R182 ;  /* 0x000000ffffb47224 */ /* 0x000fe400078e00b6 */
[----:B------:R-:W-:Y:S01]  /*8da0*/  IMAD.WIDE R36, R0, 0x2, R204 ;  /* 0x0000000200247825 */ /* 0x000fe200078e02cc */
[----:B------:R-:W-:Y:S03]  /*8db0*/  HMMA.16816.F32 R132, R32, R86, R132 ;  /* 0x000000562084723c */ /* 0x000fe60000001884 */
[----:B------:R-:W-:-:S02]  /*8dc0*/  IMAD.MOV.U32 R71, RZ, RZ, R239 ;  /* 0x000000ffff477224 */ /* 0x000fc400078e00ef */
[----:B------:R-:W-:Y:S02]  /*8dd0*/  IMAD.MOV.U32 R181, RZ, RZ, R187 ;  /* 0x000000ffffb57224 */ /* 0x000fe400078e00bb */
[----:B------:R-:W-:Y:S02]  /*8de0*/  IMAD.MOV.U32 R182, RZ, RZ, R183 ;  /* 0x000000ffffb67224 */ /* 0x000fe400078e00b7 */
[----:B------:R-:W-:Y:S01]  /*8df0*/  IMAD.WIDE R38, R0, 0x2, R38 ;  /* 0x0000000200267825 */ /* 0x000fe200078e0226 */
[----:B------:R-:W-:Y:S03]  /*8e00*/  HMMA.16816.F32 R108, R28, R86, R108 ;  /* 0x000000561c6c723c */ /* 0x000fe6000000186c */
[----:B------:R-:W-:Y:S02]  /*8e10*/  IMAD.MOV.U32 R77, RZ, RZ, R240 ;  /* 0x000000ffff4d7224 */ /* 0x000fe400078e00f0 */
[----:B------:R-:W-:-:S02]  /*8e20*/  IMAD.MOV.U32 R183, RZ, RZ, R186 ;  /* 0x000000ffffb77224 */ /* 0x000fc400078e00ba */
[----:B------:R-:W-:Y:S01]  /*8e30*/  IMAD.WIDE R52, R0, 0x2, R52 ;  /* 0x0000000200347825 */ /* 0x000fe200078e0234 */
[----:B------:R-:W-:-:S03]  /*8e40*/  LOP3.LUT R214, R215, R214, RZ, 0x3c, !PT ;  /* 0x000000d6d7d67212 */ /* 0x000fc600078e3cff */
[----:B------:R-:W-:Y:S02]  /*8e50*/  IMAD.MOV.U32 R79, RZ, RZ, R241 ;  /* 0x000000ffff4f7224 */ /* 0x000fe400078e00f1 */
[----:B------:R-:W-:-:S04]  /*8e60*/  IMAD.WIDE R54, R0, 0x2, R54 ;  /* 0x0000000200367825 */ /* 0x000fc800078e0236 */
[----:B------:R-:W-:-:S04]  /*8e70*/  IMAD.WIDE R24, R23, 0x2, R24 ;  /* 0x0000000217187825 */ /* 0x000fc800078e0218 */
[----:B------:R-:W-:Y:S02]  /*8e80*/  IMAD.MOV.U32 R85, RZ, RZ, R242 ;  /* 0x000000ffff557224 */ /* 0x000fe400078e00f2 */
[----:B------:R-:W-:Y:S02]  /*8e90*/  IMAD.MOV.U32 R86, RZ, RZ, R88 ;  /* 0x000000ffff567224 */ /* 0x000fe400078e0058 */
[----:B------:R-:W-:-:S04]  /*8ea0*/  IMAD.WIDE R68, R0, 0x2, R68 ;  /* 0x0000000200447825 */ /* 0x000fc800078e0244 */
[----:B------:R-:W-:Y:S02]  /*8eb0*/  IMAD.MOV.U32 R87, RZ, RZ, R243 ;  /* 0x000000ffff577224 */ /* 0x000fe400078e00f3 */
[----:B------:R-:W-:Y:S02]  /*8ec0*/  IMAD.MOV.U32 R88, RZ, RZ, R89 ;  /* 0x000000ffff587224 */ /* 0x000fe400078e0059 */
[----:B------:R-:W-:Y:S01]  /*8ed0*/  IMAD.WIDE R70, R0, 0x2, R70 ;  /* 0x0000000200467825 */ /* 0x000fe200078e0246 */
[----:B------:R-:W-:-:S03]  /*8ee0*/  LOP3.LUT R215, R215, R214, RZ, 0x3c, !PT ;  /* 0x000000d6d7d77212 */ /* 0x000fc600078e3cff */
[----:B------:R-:W-:Y:S02]  /*8ef0*/  IMAD.MOV.U32 R89, RZ, RZ, R244 ;  /* 0x000000ffff597224 */ /* 0x000fe400078e00f4 */
[----:B------:R-:W-:-:S04]  /*8f00*/  IMAD.WIDE R76, R0, 0x2, R76 ;  /* 0x00000002004c7825 */ /* 0x000fc800078e024c */
[----:B------:R-:W-:Y:S02]  /*8f10*/  IMAD.MOV.U32 R91, RZ, RZ, R245 ;  /* 0x000000ffff5b7224 */ /* 0x000fe400078e00f5 */
[----:B------:R-:W-:-:S04]  /*8f20*/  IMAD.WIDE R78, R0, 0x2, R78 ;  /* 0x00000002004e7825 */ /* 0x000fc800078e024e */
[----:B------:R-:W-:Y:S02]  /*8f30*/  IMAD.MOV.U32 R235, RZ, RZ, R24 ;  /* 0x000000ffffeb7224 */ /* 0x000fe400078e0018 */
[----:B------:R-:W-:Y:S02]  /*8f40*/  IMAD.MOV.U32 R23, RZ, RZ, R25 ;  /* 0x000000ffff177224 */ /* 0x000fe400078e0019 */
[----:B------:R-:W-:Y:S02]  /*8f50*/  IMAD.MOV.U32 R100, RZ, RZ, R103 ;  /* 0x000000ffff647224 */ /* 0x000fe400078e0067 */
[----:B------:R-:W-:Y:S02]  /*8f60*/  IMAD.MOV.U32 R101, RZ, RZ, R246 ;  /* 0x000000ffff657224 */ /* 0x000fe400078e00f6 */
[----:B------:R-:W-:-:S04]  /*8f70*/  IMAD.WIDE R84, R0, 0x2, R84 ;  /* 0x0000000200547825 */ /* 0x000fc800078e0254 */
[----:B------:R-:W-:Y:S02]  /*8f80*/  IMAD.MOV.U32 R24, RZ, RZ, R18 ;  /* 0x000000ffff187224 */ /* 0x000fe400078e0012 */
[----:B------:R-:W-:Y:S02]  /*8f90*/  IMAD.MOV.U32 R25, RZ, RZ, R12 ;  /* 0x000000ffff197224 */ /* 0x000fe400078e000c */
[----:B------:R-:W-:Y:S02]  /*8fa0*/  IMAD.MOV.U32 R103, RZ, RZ, R247 ;  /* 0x000000ffff677224 */ /* 0x000fe400078e00f7 */
[----:B------:R-:W-:-:S04]  /*8fb0*/  IMAD.WIDE R86, R0, 0x2, R86 ;  /* 0x0000000200567825 */ /* 0x000fc800078e0256 */
[----:B------:R-:W-:Y:S02]  /*8fc0*/  IMAD.MOV.U32 R117, RZ, RZ, R248 ;  /* 0x000000ffff757224 */ /* 0x000fe400078e00f8 */
[----:B------:R-:W-:-:S04]  /*8fd0*/  IMAD.WIDE R88, R0, 0x2, R88 ;  /* 0x0000000200587825 */ /* 0x000fc800078e0258 */
[----:B------:R-:W-:-:S04]  /*8fe0*/  IMAD.WIDE R90, R0, 0x2, R90 ;  /* 0x00000002005a7825 */ /* 0x000fc800078e025a */
[----:B------:R-:W-:Y:S02]  /*8ff0*/  IMAD.MOV.U32 R30, RZ, RZ, R13 ;  /* 0x000000ffff1e7224 */ /* 0x000fe400078e000d */
[----:B------:R-:W-:-:S04]  /*9000*/  IMAD.WIDE R100, R0, 0x2, R100 ;  /* 0x0000000200647825 */ /* 0x000fc800078e0264 */
[----:B------:R-:W-:-:S04]  /*9010*/  IMAD.WIDE R12, R0, 0x2, R24 ;  /* 0x00000002000c7825 */ /* 0x000fc800078e0218 */
[----:B------:R-:W-:-:S04]  /*9020*/  IMAD.WIDE R102, R0, 0x2, R102 ;  /* 0x0000000200667825 */ /* 0x000fc800078e0266 */
[----:B------:R-:W-:-:S04]  /*9030*/  IMAD.WIDE R24, R0, 0x2, R214 ;  /* 0x0000000200187825 */ /* 0x000fc800078e02d6 */
[----:B------:R-:W-:-:S04]  /*9040*/  IMAD.WIDE R116, R0, 0x2, R116 ;  /* 0x0000000200747825 */ /* 0x000fc800078e0274 */
[----:B------:R-:W-:Y:S02]  /*9050*/  IMAD.MOV.U32 R215, RZ, RZ, R24 ;  /* 0x000000ffffd77224 */ /* 0x000fe400078e0018 */
[----:B--2---:R-:W-:Y:S02]  /*9060*/  IMAD.MOV.U32 R170, RZ, RZ, R188 ;  /* 0x000000ffffaa7224 */ /* 0x004fe400078e00bc */
[----:B------:R-:W2:Y:S01]  /*9070*/  LDL.LU R188, [R1+0xd8] ;  /* 0x0000d80001bc7983 */ /* 0x000ea20000300800 */
[----:B---3--:R-:W-:-:S03]  /*9080*/  IMAD.MOV.U32 R173, RZ, RZ, R189 ;  /* 0x000000ffffad7224 */ /* 0x008fc600078e00bd */
[----:B------:R-:W2:Y:S01]  /*9090*/  LDL.LU R189, [R1+0xd4] ;  /* 0x0000d40001bd7983 */ /* 0x000ea20000300800 */
[----:B----4-:R-:W-:-:S03]  /*90a0*/  IMAD.MOV.U32 R187, RZ, RZ, R19 ;  /* 0x000000ffffbb7224 */ /* 0x010fc600078e0013 */
[----:B------:R-:W3:Y:S01]  /*90b0*/  LDL.LU R19, [R1+0xd0] ;  /* 0x0000d00001137983 */ /* 0x000ee20000300800 */
[----:B------:R-:W-:-:S03]  /*90c0*/  IMAD.MOV.U32 R186, RZ, RZ, R20 ;  /* 0x000000ffffba7224 */ /* 0x000fc600078e0014 */
[----:B------:R1:W5:Y:S04]  /*90d0*/  LDL.LU R20, [R1+0xcc] ;  /* 0x0000cc0001147983 */ /* 0x0003680000300800 */
[----:B------:R-:W-:Y:S04]  /*90e0*/  STL [R1+0x38], R36 ;  /* 0x0000382401007387 */ /* 0x000fe80000100800 */
        /* <DEDUP_REMOVED lines=14> */
[----:B------:R-:W4:Y:S01]  /*91d0*/  LDL.LU R24, [R1+0xc0] ;  /* 0x0000c00001187983 */ /* 0x000f220000300800 */
[----:B------:R-:W-:-:S02]  /*91e0*/  IMAD.MOV.U32 R119, RZ, RZ, R249 ;  /* 0x000000ffff777224 */ /* 0x000fc400078e00f9 */
[----:B------:R-:W-:Y:S02]  /*91f0*/  IMAD.MOV.U32 R125, RZ, RZ, R250 ;  /* 0x000000ffff7d7224 */ /* 0x000fe400078e00fa */
[----:B------:R-:W-:Y:S02]  /*9200*/  IMAD.MOV.U32 R127, RZ, RZ, R251 ;  /* 0x000000ffff7f7224 */ /* 0x000fe400078e00fb */
[----:B------:R-:W-:Y:S02]  /*9210*/  IMAD.MOV.U32 R129, RZ, RZ, R252 ;  /* 0x000000ffff817224 */ /* 0x000fe400078e00fc */
[----:B------:R-:W-:-:S04]  /*9220*/  IMAD.WIDE R118, R0, 0x2, R118 ;  /* 0x0000000200767825 */ /* 0x000fc800078e0276 */
[----:B------:R-:W-:Y:S01]  /*9230*/  IMAD.WIDE R124, R0, 0x2, R124 ;  /* 0x00000002007c7825 */ /* 0x000fe200078e027c */
[----:B------:R-:W-:-:S03]  /*9240*/  LOP3.LUT R175, R175, R174, RZ, 0x3c, !PT ;  /* 0x000000aeafaf7212 */ /* 0x000fc600078e3cff */
[C---:B------:R-:W-:Y:S01]  /*9250*/  IMAD.WIDE R126, R0.reuse, 0x2, R126 ;  /* 0x00000002007e7825 */ /* 0x040fe200078e027e */
[----:B------:R-:W-:Y:S03]  /*9260*/  STL [R1+0x74], R118 ;  /* 0x0000747601007387 */ /* 0x000fe60000100800 */
[C---:B------:R-:W-:Y:S01]  /*9270*/  IMAD.WIDE R128, R0.reuse, 0x2, R128 ;  /* 0x0000000200807825 */ /* 0x040fe200078e0280 */
[----:B------:R-:W-:Y:S03]  /*9280*/  STL [R1+0x78], R124 ;  /* 0x0000787c01007387 */ /* 0x000fe60000100800 */
[C---:B------:R-:W-:Y:S01]  /*9290*/  IMAD.WIDE R130, R0.reuse, 0x2, R130 ;  /* 0x0000000200827825 */ /* 0x040fe200078e0282 */
[----:B------:R-:W-:Y:S03]  /*92a0*/  STL [R1+0x7c], R126 ;  /* 0x00007c7e01007387 */ /* 0x000fe60000100800 */
[----:B------:R-:W-:Y:S01]  /*92b0*/  IMAD.WIDE R136, R0, 0x2, R136 ;  /* 0x0000000200887825 */ /* 0x000fe200078e0288 */
[----:B------:R-:W-:Y:S01]  /*92c0*/  STL [R1+0x80], R128 ;  /* 0x0000808001007387 */ /* 0x000fe20000100800 */
[----:B------:R-:W-:-:S02]  /*92d0*/  LOP3.LUT R174, R175, R174, RZ, 0x3c, !PT ;  /* 0x000000aeafae7212 */ /* 0x000fc400078e3cff */
[C---:B------:R-:W-:Y:S01]  /*92e0*/  IMAD.WIDE R138, R0.reuse, 0x2, R138 ;  /* 0x00000002008a7825 */ /* 0x040fe200078e028a */
[----:B------:R-:W-:Y:S03]  /*92f0*/  STL [R1+0x84], R130 ;  /* 0x0000848201007387 */ /* 0x000fe60000100800 */
[C---:B------:R-:W-:Y:S01]  /*9300*/  IMAD.WIDE R144, R0.reuse, 0x2, R144 ;  /* 0x0000000200907825 */ /* 0x040fe200078e0290 */
[----:B------:R-:W-:Y:S01]  /*9310*/  STL [R1], R131 ;  /* 0x0000008301007387 */ /* 0x000fe20000100800 */
[----:B------:R-:W-:Y:S02]  /*9320*/  LOP3.LUT R175, R175, R174, RZ, 0x3c, !PT ;  /* 0x000000aeafaf7212 */ /* 0x000fe400078e3cff */
[C---:B------:R-:W-:Y:S01]  /*9330*/  IMAD.WIDE R146, R0.reuse, 0x2, R146 ;  /* 0x0000000200927825 */ /* 0x040fe200078e0292 */
[----:B------:R-:W-:Y:S04]  /*9340*/  STL [R1+0x88], R136 ;  /* 0x0000888801007387 */ /* 0x000fe80000100800 */
[----:B------:R-:W-:Y:S01]  /*9350*/  STL [R1+0x4], R137 ;  /* 0x0000048901007387 */ /* 0x000fe20000100800 */
[----:B------:R-:W-:-:S03]  /*9360*/  IMAD.WIDE R170, R0, 0x2, R170 ;  /* 0x0000000200aa7825 */ /* 0x000fc600078e02aa */
[----:B------:R-:W-:Y:S01]  /*9370*/  STL [R1+0x8c], R138 ;  /* 0x00008c8a01007387 */ /* 0x000fe20000100800 */
[----:B------:R-:W-:-:S03]  /*9380*/  IMAD.WIDE R172, R0, 0x2, R172 ;  /* 0x0000000200ac7825 */ /* 0x000fc600078e02ac */
[----:B------:R-:W-:Y:S01]  /*9390*/  STL [R1+0x8], R139 ;  /* 0x0000088b01007387 */ /* 0x000fe20000100800 */
[----:B------:R-:W-:-:S03]  /*93a0*/  IMAD.WIDE R174, R0, 0x2, R174 ;  /* 0x0000000200ae7825 */ /* 0x000fc600078e02ae */
[----:B------:R-:W-:Y:S04]  /*93b0*/  STL [R1+0x90], R144 ;  /* 0x0000909001007387 */ /* 0x000fe80000100800 */
[----:B------:R-:W-:Y:S01]  /*93c0*/  STL [R1+0xc], R145 ;  /* 0x00000c9101007387 */ /* 0x000fe20000100800 */
[----:B------:R-:W-:-:S03]  /*93d0*/  IMAD.WIDE R176, R0, 0x2, R176 ;  /* 0x0000000200b07825 */ /* 0x000fc600078e02b0 */
[----:B------:R-:W-:Y:S01]  /*93e0*/  STL [R1+0x94], R146 ;  /* 0x0000949201007387 */ /* 0x000fe20000100800 */
[----:B------:R-:W-:-:S03]  /*93f0*/  LOP3.LUT R207, R207, R206, RZ, 0x3c, !PT ;  /* 0x000000cecfcf7212 */ /* 0x000fc600078e3cff */
[----:B------:R-:W-:Y:S01]  /*9400*/  STL [R1+0x10], R147 ;  /* 0x0000109301007387 */ /* 0x000fe20000100800 */
[----:B------:R-:W-:-:S03]  /*9410*/  MOV R31, R149 ;  /* 0x00000095001f7202 */ /* 0x000fc60000000f00 */
[----:B------:R-:W-:Y:S01]  /*9420*/  STL [R1+0x98], R170 ;  /* 0x000098aa01007387 */ /* 0x000fe20000100800 */
[----:B------:R-:W-:Y:S01]  /*9430*/  LOP3.LUT R213, R213, R212, RZ, 0x3c, !PT ;  /* 0x000000d4d5d57212 */ /* 0x000fe200078e3cff */
[----:B------:R-:W-:Y:S02]  /*9440*/  IMAD.WIDE R178, R0, 0x2, R178 ;  /* 0x0000000200b27825 */ /* 0x000fe400078e02b2 */
[----:B------:R-:W-:Y:S01]  /*9450*/  STL [R1+0x14], R171 ;  /* 0x000014ab01007387 */ /* 0x000fe20000100800 */
[----:B------:R-:W-:Y:S01]  /*9460*/  LOP3.LUT R211, R211, R210, RZ, 0x3c, !PT ;  /* 0x000000d2d3d37212 */ /* 0x000fe200078e3cff */
[----:B------:R-:W-:Y:S01]  /*9470*/  IMAD.MOV.U32 R28, RZ, RZ, R17 ;  /* 0x000000ffff1c7224 */ /* 0x000fe200078e0011 */
[----:B------:R-:W-:Y:S01]  /*9480*/  LOP3.LUT R209, R209, R208, RZ, 0x3c, !PT ;  /* 0x000000d0d1d17212 */ /* 0x000fe200078e3cff */
[----:B------:R-:W-:Y:S01]  /*9490*/  STL [R1+0x9c], R172 ;  /* 0x00009cac01007387 */ /* 0x000fe20000100800 */
[----:B------:R-:W-:-:S03]  /*94a0*/  IMAD.MOV.U32 R29, RZ, RZ, R10 ;  /* 0x000000ffff1d7224 */ /* 0x000fc600078e000a */
[----:B------:R-:W-:Y:S01]  /*94b0*/  STL [R1+0x18], R173 ;  /* 0x000018ad01007387 */ /* 0x000fe20000100800 */
[----:B------:R-:W-:Y:S01]  /*94c0*/  IMAD.MOV.U32 R17, RZ, RZ, R26 ;  /* 0x000000ffff117224 */ /* 0x000fe200078e001a */
[----:B------:R-:W-:Y:S01]  /*94d0*/  LOP3.LUT R206, R207, R206, RZ, 0x3c, !PT ;  /* 0x000000cecfce7212 */ /* 0x000fe200078e3cff */
[----:B------:R-:W-:Y:S01]  /*94e0*/  IMAD.MOV.U32 R203, RZ, RZ, R27 ;  /* 0x000000ffffcb7224 */ /* 0x000fe200078e001b */
[----:B------:R-:W-:Y:S01]  /*94f0*/  STL [R1+0xa0], R174 ;  /* 0x0000a0ae01007387 */ /* 0x000fe20000100800 */
[----:B------:R-:W-:Y:S02]  /*9500*/  IMAD.MOV.U32 R32, RZ, RZ, R11 ;  /* 0x000000ffff207224 */ /* 0x000fe400078e000b */
[----:B------:R-:W-:Y:S01]  /*9510*/  IMAD.MOV.U32 R33, RZ, RZ, R150 ;  /* 0x000000ffff217224 */ /* 0x000fe200078e0096 */
[----:B------:R-:W-:Y:S01]  /*9520*/  STL [R1+0x1c], R175 ;  /* 0x00001caf01007387 */ /* 0x000fe20000100800 */
[----:B------:R-:W-:Y:S01]  /*9530*/  IMAD.WIDE R180, R0, 0x2, R180 ;  /* 0x0000000200b47825 */ /* 0x000fe200078e02b4 */
[----:B------:R-:W-:-:S02]  /*9540*/  LOP3.LUT R212, R213, R212, RZ, 0x3c, !PT ;  /* 0x000000d4d5d47212 */ /* 0x000fc400078e3cff */
[----:B------:R-:W-:Y:S01]  /*9550*/  STL [R1+0xa4], R176 ;  /* 0x0000a4b001007387 */ /* 0x000fe20000100800 */
[----:B------:R-:W-:Y:S01]  /*9560*/  IMAD.MOV.U32 R26, RZ, RZ, R14 ;  /* 0x000000ffff1a7224 */ /* 0x000fe200078e000e */
[----:B------:R-:W-:Y:S01]  /*9570*/  LOP3.LUT R210, R211, R210, RZ, 0x3c, !PT ;  /* 0x000000d2d3d27212 */ /* 0x000fe200078e3cff */
        /* <DEDUP_REMOVED lines=10> */
[----:B------:R-:W-:Y:S02]  /*9620*/  IMAD.MOV.U32 R202, RZ, RZ, R15 ;  /* 0x000000ffffca7224 */ /* 0x000fe400078e000f */
[----:B------:R-:W-:Y:S02]  /*9630*/  IMAD.MOV.U32 R191, RZ, RZ, R153 ;  /* 0x000000ffffbf7224 */ /* 0x000fe400078e0099 */
[C---:B------:R-:W-:Y:S01]  /*9640*/  IMAD.WIDE R10, R0.reuse, 0x2, R28 ;  /* 0x00000002000a7825 */ /* 0x040fe200078e021c */
[----:B------:R-:W-:Y:S03]  /*9650*/  STL [R1+0xac], R180 ;  /* 0x0000acb401007387 */ /* 0x000fe60000100800 */
[----:B------:R-:W-:Y:S01]  /*9660*/  IMAD.WIDE R150, R0, 0x2, R30 ;  /* 0x0000000200967825 */ /* 0x000fe200078e021e */
[----:B------:R-:W-:Y:S01]  /*9670*/  LOP3.LUT R213, R213, R212, RZ, 0x3c, !PT ;  /* 0x000000d4d5d57212 */ /* 0x000fe200078e3cff */
[----:B------:R-:W-:Y:S02]  /*9680*/  STL [R1+0x28], R181 ;  /* 0x000028b501007387 */ /* 0x000fe40000100800 */
[----:B------:R-:W-:-:S02]  /*9690*/  IMAD.MOV.U32 R196, RZ, RZ, R4 ;  /* 0x000000ffffc47224 */ /* 0x000fc400078e0004 */
[----:B------:R-:W-:Y:S02]  /*96a0*/  IMAD.MOV.U32 R197, RZ, RZ, R156 ;  /* 0x000000ffffc57224 */ /* 0x000fe400078e009c */
[----:B------:R-:W-:Y:S01]  /*96b0*/  IMAD.WIDE R14, R0, 0x2, R16 ;  /* 0x00000002000e7825 */ /* 0x000fe200078e0210 */
[----:B------:R-:W-:-:S03]  /*96c0*/  LOP3.LUT R211, R211, R210, RZ, 0x3c, !PT ;  /* 0x000000d2d3d37212 */ /* 0x000fc600078e3cff */
[----:B------:R-:W-:Y:S01]  /*96d0*/  IMAD.WIDE R8, R0, 0x2, R32 ;  /* 0x0000000200087825 */ /* 0x000fe200078e0220 */
[----:B------:R-:W-:Y:S01]  /*96e0*/  LOP3.LUT R209, R209, R208, RZ, 0x3c, !PT ;  /* 0x000000d0d1d17212 */ /* 0x000fe200078e3cff */
[----:B------:R-:W-:Y:S02]  /*96f0*/  STL [R1+0xb4], R182 ;  /* 0x0000b4b601007387 */ /* 0x000fe40000100800 */
        /* <DEDUP_REMOVED lines=8> */
[----:B------:R-:W-:-:S04]  /*9780*/  IMAD.WIDE R148, R0, 0x2, R26 ;  /* 0x0000000200947825 */ /* 0x000fc800078e021a */
[----:B------:R-:W-:-:S04]  /*9790*/  IMAD.WIDE R152, R0, 0x2, R34 ;  /* 0x0000000200987825 */ /* 0x000fc800078e0222 */
[----:B------:R-:W-:-:S04]  /*97a0*/  IMAD.WIDE R184, R0, 0x2, R184 ;  /* 0x0000000200b87825 */ /* 0x000fc800078e02b8 */
[----:B------:R-:W-:Y:S01]  /*97b0*/  IMAD.MOV.U32 R18, RZ, RZ, R12 ;  /* 0x000000ffff127224 */ /* 0x000fe200078e000c */
[----:B------:R-:W-:Y:S01]  /*97c0*/  MOV R12, R13 ;  /* 0x0000000d000c7202 */ /* 0x000fe20000000f00 */
[----:B------:R-:W-:Y:S02]  /*97d0*/  IMAD.MOV.U32 R225, RZ, RZ, R163 ;  /* 0x000000ffffe17224 */ /* 0x000fe400078e00a3 */
[----:B------:R-:W-:-:S04]  /*97e0*/  IMAD.WIDE R4, R0, 0x2, R192 ;  /* 0x0000000200047825 */ /* 0x000fc800078e02c0 */
[----:B------:R-:W-:Y:S02]  /*97f0*/  IMAD.MOV.U32 R200, RZ, RZ, R3 ;  /* 0x000000ffffc87224 */ /* 0x000fe400078e0003 */
[----:B------:R-:W-:Y:S02]  /*9800*/  IMAD.MOV.U32 R201, RZ, RZ, R157 ;  /* 0x000000ffffc97224 */ /* 0x000fe400078e009d */
[----:B------:R-:W-:Y:S02]  /*9810*/  IMAD.MOV.U32 R217, RZ, RZ, R159 ;  /* 0x000000ffffd97224 */ /* 0x000fe400078e009f */
[----:B------:R-:W-:Y:S02]  /*9820*/  IMAD.MOV.U32 R221, RZ, RZ, R161 ;  /* 0x000000ffffdd7224 */ /* 0x000fe400078e00a1 */
[----:B------:R-:W-:Y:S02]  /*9830*/  IMAD.MOV.U32 R229, RZ, RZ, R165 ;  /* 0x000000ffffe57224 */ /* 0x000fe400078e00a5 */
[----:B------:R-:W-:-:S02]  /*9840*/  IMAD.MOV.U32 R233, RZ, RZ, R167 ;  /* 0x000000ffffe97224 */ /* 0x000fc400078e00a7 */
[----:B------:R-:W-:-:S04]  /*9850*/  IMAD.WIDE R154, R0, 0x2, R190 ;  /* 0x00000002009a7825 */ /* 0x000fc800078e02be */
[----:B------:R-:W-:-:S04]  /*9860*/  IMAD.WIDE R186, R0, 0x2, R186 ;  /* 0x0000000200ba7825 */ /* 0x000fc800078e02ba */
[----:B------:R-:W-:Y:S02]  /*9870*/  IMAD.MOV.U32 R17, RZ, RZ, R10 ;  /* 0x000000ffff117224 */ /* 0x000fe400078e000a */
[----:B------:R-:W-:Y:S02]  /*9880*/  IMAD.MOV.U32 R13, RZ, RZ, R150 ;  /* 0x000000ffff0d7224 */ /* 0x000fe400078e0096 */
[----:B------:R-:W-:-:S04]  /*9890*/  IMAD.WIDE R2, R0, 0x2, R196 ;  /* 0x0000000200027825 */ /* 0x000fc800078e02c4 */
[----:B------:R-:W-:Y:S02]  /*98a0*/  IMAD.MOV.U32 R10, RZ, RZ, R11 ;  /* 0x000000ffff0a7224 */ /* 0x000fe400078e000b */
[----:B------:R-:W-:Y:S02]  /*98b0*/  IMAD.MOV.U32 R16, RZ, RZ, R14 ;  /* 0x000000ffff107224 */ /* 0x000fe400078e000e */
[----:B------:R-:W-:Y:S02]  /*98c0*/  IMAD.MOV.U32 R150, RZ, RZ, R9 ;  /* 0x000000ffff967224 */ /* 0x000fe400078e0009 */
[----:B------:R-:W-:-:S04]  /*98d0*/  IMAD.WIDE R156, R0, 0x2, R194 ;  /* 0x00000002009c7825 */ /* 0x000fc800078e02c2 */
[----:B------:R-:W-:Y:S01]  /*98e0*/  IMAD.WIDE R158, R0, 0x2, R198 ;  /* 0x00000002009e7825 */ /* 0x000fe200078e02c6 */
[----:B--2---:R-:W-:-:S04]  /*98f0*/  LOP3.LUT R189, R189, R188, RZ, 0x3c, !PT ;  /* 0x000000bcbdbd7212 */ /* 0x004fc800078e3cff */
[----:B------:R-:W-:-:S04]  /*9900*/  LOP3.LUT R188, R189, R188, RZ, 0x3c, !PT ;  /* 0x000000bcbdbc7212 */ /* 0x000fc800078e3cff */
[----:B------:R-:W-:Y:S01]  /*9910*/  LOP3.LUT R189, R189, R188, RZ, 0x3c, !PT ;  /* 0x000000bcbdbd7212 */ /* 0x000fe200078e3cff */
[----:B------:R-:W-:-:S04]  /*9920*/  IMAD.WIDE R160, R0, 0x2, R218 ;  /* 0x0000000200a07825 */ /* 0x000fc800078e02da */
[----:B------:R-:W-:-:S04]  /*9930*/  IMAD.WIDE R162, R0, 0x2, R222 ;  /* 0x0000000200a27825 */ /* 0x000fc800078e02de */
[----:B------:R-:W-:-:S04]  /*9940*/  IMAD.WIDE R164, R0, 0x2, R226 ;  /* 0x0000000200a47825 */ /* 0x000fc800078e02e2 */
[----:B------:R-:W-:-:S04]  /*9950*/  IMAD.WIDE R166, R0, 0x2, R230 ;  /* 0x0000000200a67825 */ /* 0x000fc800078e02e6 */
[----:B------:R-:W-:-:S04]  /*9960*/  IMAD.WIDE R188, R0, 0x2, R188 ;  /* 0x0000000200bc7825 */ /* 0x000fc800078e02bc */
[----:B------:R-:W-:Y:S02]  /*9970*/  IMAD.MOV.U32 R14, RZ, RZ, R148 ;  /* 0x000000ffff0e7224 */ /* 0x000fe400078e0094 */
[----:B------:R-:W-:Y:S02]  /*9980*/  IMAD.MOV.U32 R11, RZ, RZ, R8 ;  /* 0x000000ffff0b7224 */ /* 0x000fe400078e0008 */
[----:B------:R-:W-:Y:S02]  /*9990*/  IMAD.MOV.U32 R9, RZ, RZ, R152 ;  /* 0x000000ffff097224 */ /* 0x000fe400078e0098 */
[----:B------:R-:W-:-:S04]  /*99a0*/  IMAD.WIDE R194, R0, 0x2, R224 ;  /* 0x0000000200c27825 */ /* 0x000fc800078e02e0 */
[----:B------:R-:W-:-:S04]  /*99b0*/  IMAD.WIDE R168, R0, 0x2, R168 ;  /* 0x0000000200a87825 */ /* 0x000fc800078e02a8 */
[----:B------:R-:W-:-:S04]  /*99c0*/  IMAD.WIDE R34, R0, 0x2, R206 ;  /* 0x0000000200227825 */ /* 0x000fc800078e02ce */
[----:B------:R-:W-:Y:S02]  /*99d0*/  IMAD.MOV.U32 R148, RZ, RZ, R149 ;  /* 0x000000ffff947224 */ /* 0x000fe400078e0095 */
[----:B------:R-:W-:Y:S01]  /*99e0*/  IMAD.MOV.U32 R8, RZ, RZ, R6 ;  /* 0x000000ffff087224 */ /* 0x000fe200078e0006 */
[----:B------:R-:W-:Y:S01]  /*99f0*/  MOV R6, R4 ;  /* 0x0000000400067202 */ /* 0x000fe20000000f00 */
[----:B------:R-:W-:Y:S02]  /*9a00*/  IMAD.MOV.U32 R152, RZ, RZ, R7 ;  /* 0x000000ffff987224 */ /* 0x000fe400078e0007 */
[----:B------:R-:W-:-:S04]  /*9a10*/  IMAD.WIDE R202, R0, 0x2, R202 ;  /* 0x0000000200ca7825 */ /* 0x000fc800078e02ca */
[----:B------:R-:W-:-:S04]  /*9a20*/  IMAD.WIDE R200, R0, 0x2, R200 ;  /* 0x0000000200c87825 */ /* 0x000fc800078e02c8 */
[----:B----4-:R-:W-:-:S05]  /*9a30*/  VIADD R24, R24, 0xffffffff ;  /* 0xffffffff18187836 */ /* 0x010fca0000000000 */
[----:B------:R-:W-:Y:S01]  /*9a40*/  ISETP.NE.U32.AND P0, PT, R24, RZ, PT ;  /* 0x000000ff1800720c */ /* 0x000fe20003f05070 */
[----:B------:R-:W-:Y:S01]  /*9a50*/  STL [R1+0xc0], R24 ;  /* 0x0000c01801007387 */ /* 0x000fe20000100800 */
[----:B------:R-:W-:-:S03]  /*9a60*/  IMAD.WIDE R198, R0, 0x2, R216 ;  /* 0x0000000200c67825 */ /* 0x000fc600078e02d8 */
[----:B------:R-:W-:Y:S01]  /*9a70*/  STL [R1+0x2c], R183 ;  /* 0x00002cb701007387 */ /* 0x000fe20000100800 */
[----:B------:R-:W-:-:S03]  /*9a80*/  IMAD.WIDE R196, R0, 0x2, R220 ;  /* 0x0000000200c47825 */ /* 0x000fc600078e02dc */
[----:B------:R-:W-:Y:S01]  /*9a90*/  STL [R1+0xb8], R184 ;  /* 0x0000b8b801007387 */ /* 0x000fe20000100800 */
[----:B------:R-:W-:-:S03]  /*9aa0*/  IMAD.WIDE R192, R0, 0x2, R228 ;  /* 0x0000000200c07825 */ /* 0x000fc600078e02e4 */
[----:B------:R-:W-:Y:S01]  /*9ab0*/  STL [R1+0x30], R185 ;  /* 0x000030b901007387 */ /* 0x000fe20000100800 */
[----:B------:R-:W-:-:S03]  /*9ac0*/  IMAD.WIDE R190, R0, 0x2, R232 ;  /* 0x0000000200be7825 */ /* 0x000fc600078e02e8 */
[----:B------:R-:W-:Y:S01]  /*9ad0*/  STL [R1+0xbc], R186 ;  /* 0x0000bcba01007387 */ /* 0x000fe20000100800 */
[----:B------:R-:W-:-:S04]  /*9ae0*/  IMAD.WIDE R28, R0, 0x2, R212 ;  /* 0x00000002001c7825 */ /* 0x000fc800078e02d4 */
[C---:B------:R-:W-:Y:S01]  /*9af0*/  IMAD.WIDE R30, R0.reuse, 0x2, R210 ;  /* 0x00000002001e7825 */ /* 0x040fe200078e02d2 */
[----:B------:R-:W-:Y:S03]  /*9b00*/  STL [R1+0x34], R187 ;  /* 0x000034bb01007387 */ /* 0x000fe60000100800 */
[----:B------:R-:W-:Y:S01]  /*9b10*/  IMAD.WIDE R32, R0, 0x2, R208 ;  /* 0x0000000200207825 */ /* 0x000fe200078e02d0 */
[----:B------:R0:W-:Y:S03]  /*9b20*/  STL [R1+0xb0], R188 ;  /* 0x0000b0bc01007387 */ /* 0x0001e60000100800 */
[----:B------:R-:W-:Y:S02]  /*9b30*/  IMAD.MOV.U32 R149, RZ, RZ, R151 ;  /* 0x000000ffff957224 */ /* 0x000fe400078e0097 */
[----:B------:R-:W-:-:S02]  /*9b40*/  IMAD.MOV.U32 R7, RZ, RZ, R154 ;  /* 0x000000ffff077224 */ /* 0x000fc400078e009a */
[----:B------:R-:W-:Y:S02]  /*9b50*/  IMAD.MOV.U32 R151, RZ, RZ, R153 ;  /* 0x000000ffff977224 */ /* 0x000fe400078e0099 */
[----:B------:R-:W-:Y:S02]  /*9b60*/  IMAD.MOV.U32 R154, RZ, RZ, R5 ;  /* 0x000000ffff9a7224 */ /* 0x000fe400078e0005 */
[----:B------:R-:W-:Y:S02]  /*9b70*/  IMAD.MOV.U32 R4, RZ, RZ, R2 ;  /* 0x000000ffff047224 */ /* 0x000fe400078e0002 */
[----:B------:R-:W-:Y:S02]  /*9b80*/  IMAD.MOV.U32 R153, RZ, RZ, R155 ;  /* 0x000000ffff997224 */ /* 0x000fe400078e009b */
[----:B------:R-:W-:Y:S02]  /*9b90*/  IMAD.MOV.U32 R5, RZ, RZ, R156 ;  /* 0x000000ffff057224 */ /* 0x000fe400078e009c */
[----:B------:R-:W-:-:S02]  /*9ba0*/  IMAD.MOV.U32 R2, RZ, RZ, R158 ;  /* 0x000000ffff027224 */ /* 0x000fc400078e009e */
[----:B------:R-:W-:Y:S02]  /*9bb0*/  IMAD.MOV.U32 R218, RZ, RZ, R160 ;  /* 0x000000ffffda7224 */ /* 0x000fe400078e00a0 */
[----:B------:R-:W-:Y:S02]  /*9bc0*/  IMAD.MOV.U32 R222, RZ, RZ, R162 ;  /* 0x000000ffffde7224 */ /* 0x000fe400078e00a2 */
[----:B------:R-:W-:Y:S02]  /*9bd0*/  IMAD.MOV.U32 R226, RZ, RZ, R164 ;  /* 0x000000ffffe27224 */ /* 0x000fe400078e00a4 */
[----:B------:R-:W-:Y:S01]  /*9be0*/  IMAD.MOV.U32 R230, RZ, RZ, R166 ;  /* 0x000000ffffe67224 */ /* 0x000fe200078e00a6 */
[----:B------:R-:W-:Y:S01]  /*9bf0*/  MOV R207, R34 ;  /* 0x0000002200cf7202 */ /* 0x000fe20000000f00 */
[----:B------:R-:W-:Y:S01]  /*9c00*/  IMAD.MOV.U32 R26, RZ, RZ, R15 ;  /* 0x000000ffff1a7224 */ /* 0x000fe200078e000f */
[----:B------:R-:W-:Y:S01]  /*9c10*/  MOV R251, R127 ;  /* 0x0000007f00fb7202 */ /* 0x000fe20000000f00 */
[----:B------:R-:W-:-:S02]  /*9c20*/  IMAD.MOV.U32 R155, RZ, RZ, R157 ;  /* 0x000000ffff9b7224 */ /* 0x000fc400078e009d */
[----:B------:R-:W-:Y:S02]  /*9c30*/  IMAD.MOV.U32 R156, RZ, RZ, R3 ;  /* 0x000000ffff9c7224 */ /* 0x000fe400078e0003 */
[----:B------:R-:W-:Y:S02]  /*9c40*/  IMAD.MOV.U32 R158, RZ, RZ, R159 ;  /* 0x000000ffff9e7224 */ /* 0x000fe400078e009f */
[----:B------:R-:W-:Y:S02]  /*9c50*/  IMAD.MOV.U32 R160, RZ, RZ, R161 ;  /* 0x000000ffffa07224 */ /* 0x000fe400078e00a1 */
[----:B------:R-:W-:Y:S01]  /*9c60*/  IMAD.MOV.U32 R162, RZ, RZ, R163 ;  /* 0x000000ffffa27224 */ /* 0x000fe200078e00a3 */
[----:B------:R-:W-:Y:S01]  /*9c70*/  MOV R163, R195 ;  /* 0x000000c300a37202 */ /* 0x000fe20000000f00 */
        /* <DEDUP_REMOVED lines=43> */
[----:B0-----:R-:W-:-:S02]  /*9f30*/  IMAD.MOV.U32 R188, RZ, RZ, R189 ;  /* 0x000000ffffbc7224 */ /* 0x001fc400078e00bd */
[----:B---3--:R-:W-:Y:S01]  /*9f40*/  VIADD R19, R19, 0xffffffc0 ;  /* 0xffffffc013137836 */ /* 0x008fe20000000000 */
[----:B-1----:R-:W-:Y:S06]  /*9f50*/  @P0 BRA `(.L_x_2) ;  /* 0xffffffac00000947 */ /* 0x002fec000383ffff */
[----:B------:R-:W-:Y:S02]  /*9f60*/  F2FP.F16.F32.PACK_AB R51, R51, R50 ;  /* 0x000000323333723e */ /* 0x000fe400000000ff */
[----:B------:R-:W-:Y:S02]  /*9f70*/  F2FP.F16.F32.PACK_AB R123, R123, R122 ;  /* 0x0000007a7b7b723e */ /* 0x000fe400000000ff */
[----:B------:R-:W-:Y:S02]  /*9f80*/  F2FP.F16.F32.PACK_AB R47, R47, R46 ;  /* 0x0000002e2f2f723e */ /* 0x000fe400000000ff */
[----:B------:R-:W-:Y:S02]  /*9f90*/  F2FP.F16.F32.PACK_AB R143, R143, R142 ;  /* 0x0000008e8f8f723e */ /* 0x000fe400000000ff */
[----:B------:R-:W-:Y:S02]  /*9fa0*/  F2FP.F16.F32.PACK_AB R43, R43, R42 ;  /* 0x0000002a2b2b723e */ /* 0x000fe400000000ff */
[----:B------:R-:W-:-:S02]  /*9fb0*/  F2FP.F16.F32.PACK_AB R135, R135, R134 ;  /* 0x000000868787723e */ /* 0x000fc400000000ff */
        /* <DEDUP_REMOVED lines=25> */
[----:B------:R-:W-:-:S07]  /*a150*/  F2FP.F16.F32.PACK_AB R80, R57, R56 ;  /* 0x000000383950723e */ /* 0x000fce00000000ff */
.L_x_1:
[----:B------:R-:W2:Y:S01]  /*a160*/  LDL.LU R3, [R1+0xc8] ;  /* 0x0000c80001037983 */ /* 0x000ea20000300800 */
[----:B------:R-:W0:Y:S01]  /*a170*/  S2R R2, SR_TID.X ;  /* 0x0000000000027919 */ /* 0x000e220000002100 */
[----:B------:R-:W1:Y:S01]  /*a180*/  S2UR UR4, SR_CgaCtaId ;  /* 0x00000000000479c3 */ /* 0x000e620000008800 */
[----:B------:R-:W-:Y:S01]  /*a190*/  UMOV UR5, 0x400 ;  /* 0x0000040000057882 */ /* 0x000fe20000000000 */
[----:B------:R-:W-:Y:S01]  /*a1a0*/  ULDC.64 UR6, c[0x0][0x228] ;  /* 0x00008a0000067ab9 */ /* 0x000fe20000000a00 */
[----:B------:R-:W3:Y:S01]  /*a1b0*/  LDL.LU R4, [R1+0xc4] ;  /* 0x0000c40001047983 */ /* 0x000ee20000300800 */
[C---:B-----5:R-:W-:Y:S02]  /*a1c0*/  VIADD R30, R20.reuse, 0x5 ;  /* 0x00000005141e7836 */ /* 0x060fe40000000000 */
[----:B------:R-:W-:Y:S01]  /*a1d0*/  VIADD R33, R20, 0x6 ;  /* 0x0000000614217836 */ /* 0x000fe20000000000 */
[----:B-1----:R-:W-:Y:S01]  /*a1e0*/  ULEA UR4, UR4, UR5, 0x18 ;  /* 0x0000000504047291 */ /* 0x002fe2000f8ec03f */
[C---:B0-----:R-:W-:Y:S01]  /*a1f0*/  IMAD.SHL.U32 R0, R2.reuse, 0x10, RZ ;  /* 0x0000001002007824 */ /* 0x041fe200078e00ff */
[----:B------:R-:W-:-:S04]  /*a200*/  LOP3.LUT R2, R2, 0x3f, RZ, 0xc0, !PT ;  /* 0x0000003f02027812 */ /* 0x000fc800078ec0ff */
[----:B------:R-:W-:Y:S01]  /*a210*/  LOP3.LUT R0, R0, 0x1f0, RZ, 0xc0, !PT ;  /* 0x000001f000007812 */ /* 0x000fe200078ec0ff */
[----:B------:R-:W-:Y:S01]  /*a220*/  BAR.SYNC.DEFER_BLOCKING 0x0 ;  /* 0x0000000000007b1d */ /* 0x000fe20000010000 */
[----:B--2---:R-:W-:-:S04]  /*a230*/  LOP3.LUT R3, R3, 0x800, RZ, 0xc0, !PT ;  /* 0x0000080003037812 */ /* 0x004fc800078ec0ff */
[----:B------:R-:W-:Y:S01]  /*a240*/  IADD3 R32, R0, UR4, R3 ;  /* 0x0000000400207c10 */ /* 0x000fe2000fffe003 */
[----:B------:R-:W-:Y:S01]  /*a250*/  VIADD R0, R20, 0x2 ;  /* 0x0000000214007836 */ /* 0x000fe20000000000 */
[----:B------:R-:W-:Y:S01]  /*a260*/  LEA R3, R2, UR4, 0x4 ;  /* 0x0000000402037c11 */ /* 0x000fe2000f8e20ff */
[----:B------:R-:W-:Y:S01]  /*a270*/  VIADD R2, R20, 0x1 ;  /* 0x0000000114027836 */ /* 0x000fe20000000000 */
[----:B---3--:R-:W-:Y:S01]  /*a280*/  ISETP.GE.AND P0, PT, R4, UR6, PT ;  /* 0x0000000604007c0c */ /* 0x008fe2000bf06270 */
[----:B------:R-:W-:Y:S01]  /*a290*/  STSM.16.M88.4 [R32], R80 ;  /* 0x0000005020007844 */ /* 0x000fe20000000200 */
[----:B------:R-:W-:Y:S01]  /*a2a0*/  ULDC UR4, c[0x0][0x244] ;  /* 0x0000910000047ab9 */ /* 0x000fe20000000800 */
[----:B------:R-:W-:Y:S01]  /*a2b0*/  ULDC UR6, c[0x0][0x248] ;  /* 0x0000920000067ab9 */ /* 0x000fe20000000800 */
[----:B------:R-:W-:Y:S01]  /*a2c0*/  ISETP.LT.AND P2, PT, R2, UR7, !P0 ;  /* 0x0000000702007c0c */ /* 0x000fe2000c741270 */
[----:B------:R-:W-:Y:S01]  /*a2d0*/  STSM.16.M88.4 [R32+0x200], R92 ;  /* 0x0002005c20007844 */ /* 0x000fe20000000200 */
[----:B------:R-:W-:Y:S01]  /*a2e0*/  VIADD R2, R20, 0x3 ;  /* 0x0000000314027836 */ /* 0x000fe20000000000 */
[----:B------:R-:W-:Y:S01]  /*a2f0*/  BAR.SYNC.DEFER_BLOCKING 0x0 ;  /* 0x0000000000007b1d */ /* 0x000fe20000010000 */
[----:B------:R-:W-:Y:S01]  /*a300*/  ISETP.LT.AND P1, PT, R0, UR7, !P0 ;  /* 0x0000000700007c0c */ /* 0x000fe2000c721270 */
[----:B------:R-:W-:-:S02]  /*a310*/  VIADD R0, R20, 0x4 ;  /* 0x0000000414007836 */ /* 0x000fc40000000000 */
[----:B------:R-:W-:Y:S01]  /*a320*/  ISETP.LT.AND P5, PT, R2, UR7, !P0 ;  /* 0x0000000702007c0c */ /* 0x000fe2000c7a1270 */
[----:B------:R-:W-:Y:S01]  /*a330*/  IMAD R2, R4, UR4, RZ ;  /* 0x0000000404027c24 */ /* 0x000fe2000f8e02ff */
[----:B------:R-:W-:Y:S01]  /*a340*/  ULDC.64 UR4, c[0x0][0x220] ;  /* 0x0000880000047ab9 */ /* 0x000fe20000000a00 */
[----:B------:R-:W-:Y:S01]  /*a350*/  ISETP.LT.AND P4, PT, R0, UR7, !P0 ;  /* 0x0000000700007c0c */ /* 0x000fe2000c781270 */
[----:B------:R-:W-:Y:S02]  /*a360*/  IMAD R5, R20, UR6, RZ ;  /* 0x0000000614057c24 */ /* 0x000fe4000f8e02ff */
[C---:B------:R-:W-:Y:S02]  /*a370*/  LEA R0, P3, R2.reuse, UR4, 0x1 ;  /* 0x0000000402007c11 */ /* 0x040fe4000f8608ff */
[----:B------:R-:W-:Y:S02]  /*a380*/  VIADD R21, R5, UR6 ;  /* 0x0000000605157c36 */ /* 0x000fe40008000000 */
[----:B------:R-:W-:-:S02]  /*a390*/  LEA.HI.X.SX32 R2, R2, UR5, 0x1, P3 ;  /* 0x0000000502027c11 */ /* 0x000fc400098f0eff */
[----:B------:R-:W-:Y:S01]  /*a3a0*/  LEA R22, P6, R5, R0, 0x1 ;  /* 0x0000000005167211 */ /* 0x000fe200078c08ff */
[----:B------:R-:W-:Y:S01]  /*a3b0*/  VIADD R31, R21, UR6 ;  /* 0x00000006151f7c36 */ /* 0x000fe20008000000 */
[----:B------:R-:W-:Y:S02]  /*a3c0*/  ISETP.LT.AND P3, PT, R20, UR7, !P0 ;  /* 0x0000000714007c0c */ /* 0x000fe4000c761270 */
[----:B------:R-:W-:Y:S02]  /*a3d0*/  LEA.HI.X.SX32 R23, R5, R2, 0x1, P6 ;  /* 0x0000000205177211 */ /* 0x000fe400030f0eff */
[C---:B------:R-:W-:Y:S01]  /*a3e0*/  LEA R28, P6, R21.reuse, R0, 0x1 ;  /* 0x00000000151c7211 */ /* 0x040fe200078c08ff */
[----:B------:R-:W0:Y:S03]  /*a3f0*/  LDS.128 R36, [R3] ;  /* 0x0000000003247984 */ /* 0x000e260000000c00 */
[----:B------:R-:W-:Y:S01]  /*a400*/  LEA.HI.X.SX32 R29, R21, R2, 0x1, P6 ;  /* 0x00000002151d7211 */ /* 0x000fe200030f0eff */
[----:B------:R-:W-:Y:S01]  /*a410*/  VIADD R21, R31, UR6 ;  /* 0x000000061f157c36 */ /* 0x000fe20008000000 */
[----:B------:R-:W1:Y:S01]  /*a420*/  LDS.128 R24, [R3+0x800] ;  /* 0x0008000003187984 */ /* 0x000e620000000c00 */
[----:B------:R-:W-:Y:S06]  /*a430*/  BAR.SYNC.DEFER_BLOCKING 0x0 ;  /* 0x0000000000007b1d */ /* 0x000fec0000010000 */
[----:B------:R-:W-:Y:S04]  /*a440*/  STSM.16.M88.4 [R32], R132 ;  /* 0x0000008420007844 */ /* 0x000fe80000000200 */
[----:B------:R-:W-:Y:S01]  /*a450*/  STSM.16.M88.4 [R32+0x200], R40 ;  /* 0x0002002820007844 */ /* 0x000fe20000000200 */
[----:B------:R-:W-:Y:S01]  /*a460*/  BAR.SYNC.DEFER_BLOCKING 0x0 ;  /* 0x0000000000007b1d */ /* 0x000fe20000010000 */
[----:B0-----:R-:W-:-:S02]  /*a470*/  PRMT R34, R36, 0x7632, R34 ;  /* 0x0000763224227816 */ /* 0x001fc40000000022 */
[----:B------:R-:W-:-:S03]  /*a480*/  PRMT R35, R38, 0x7632, R35 ;  /* 0x0000763226237816 */ /* 0x000fc60000000023 */
[----:B------:R-:W0:Y:S04]  /*a490*/  LDS.128 R16, [R3] ;  /* 0x0000000003107984 */ /* 0x000e280000000c00 */
[----:B------:R-:W2:Y:S01]  /*a4a0*/  LDS.128 R12, [R3+0x800] ;  /* 0x00080000030c7984 */ /* 0x000ea20000000c00 */
[----:B------:R-:W-:Y:S06]  /*a4b0*/  BAR.SYNC.DEFER_BLOCKING 0x0 ;  /* 0x0000000000007b1d */ /* 0x000fec0000010000 */
[----:B------:R-:W-:Y:S04]  /*a4c0*/  STSM.16.M88.4 [R32], R140 ;  /* 0x0000008c20007844 */ /* 0x000fe80000000200 */
[----:B------:R-:W-:Y:S01]  /*a4d0*/  STSM.16.M88.4 [R32+0x200], R44 ;  /* 0x0002002c20007844 */ /* 0x000fe20000000200 */
[----:B------:R-:W-:Y:S06]  /*a4e0*/  BAR.SYNC.DEFER_BLOCKING 0x0 ;  /* 0x0000000000007b1d */ /* 0x000fec0000010000 */
[----:B------:R-:W3:Y:S04]  /*a4f0*/  LDS.128 R8, [R3] ;  /* 0x0000000003087984 */ /* 0x000ee80000000c00 */
[----:B------:R-:W4:Y:S01]  /*a500*/  LDS.128 R4, [R3+0x800] ;  /* 0x0008000003047984 */ /* 0x000f220000000c00 */
[----:B------:R-:W-:Y:S06]  /*a510*/  BAR.SYNC.DEFER_BLOCKING 0x0 ;  /* 0x0000000000007b1d */ /* 0x000fec0000010000 */
[----:B------:R-:W-:Y:S04]  /*a520*/  STSM.16.M88.4 [R32], R120 ;  /* 0x0000007820007844 */ /* 0x000fe80000000200 */
[----:B------:R-:W-:Y:S01]  /*a530*/  STSM.16.M88.4 [R32+0x200], R48 ;  /* 0x0002003020007844 */ /* 0x000fe20000000200 */
[----:B------:R-:W-:Y:S06]  /*a540*/  BAR.SYNC.DEFER_BLOCKING 0x0 ;  /* 0x0000000000007b1d */ /* 0x000fec0000010000 */
[----:B------:R1:W-:Y:S01]  /*a550*/  @P3 STG.E.U16 desc[UR8][R22.64], R36 ;  /* 0x0000002416003986 */ /* 0x0003e2000c101508 */
[----:B------:R-:W-:-:S02]  /*a560*/  ISETP.LT.AND P3, PT, R30, UR7, !P0 ;  /* 0x000000071e007c0c */ /* 0x000fc4000c761270 */
[----:B------:R-:W-:Y:S01]  /*a570*/  LEA R30, P6, R31, R0, 0x1 ;  /* 0x000000001f1e7211 */ /* 0x000fe200078c08ff */
[----:B------:R0:W-:Y:S01]  /*a580*/  @P2 STG.E.U16 desc[UR8][R28.64], R34 ;  /* 0x000000221c002986 */ /* 0x0001e2000c101508 */
[----:B------:R-:W-:Y:S01]  /*a590*/  ISETP.LT.AND P2, PT, R33, UR7, !P0 ;  /* 0x0000000721007c0c */ /* 0x000fe2000c741270 */
[----:B------:R-:W-:Y:S01]  /*a5a0*/  VIADD R33, R21, UR6 ;  /* 0x0000000615217c36 */ /* 0x000fe20008000000 */
[----:B------:R-:W-:Y:S01]  /*a5b0*/  LEA.HI.X.SX32 R31, R31, R2, 0x1, P6 ;  /* 0x000000021f1f7211 */ /* 0x000fe200030f0eff */
[----:B-1----:R-:W-:Y:S01]  /*a5c0*/  VIADD R23, R20, 0x7 ;  /* 0x0000000714177836 */ /* 0x002fe20000000000 */
[----:B------:R-:W-:-:S03]  /*a5d0*/  LEA R22, P6, R21, R0, 0x1 ;  /* 0x0000000015167211 */ /* 0x000fc600078c08ff */
[----:B------:R1:W-:Y:S01]  /*a5e0*/  @P1 STG.E.U16 desc[UR8][R30.64], R37 ;  /* 0x000000251e001986 */ /* 0x0003e2000c101508 */
[----:B0-----:R-:W-:Y:S01]  /*a5f0*/  PRMT R29, R37, 0x7632, R29 ;  /* 0x00007632251d7816 */ /* 0x001fe2000000001d */
[C---:B------:R-:W-:Y:S01]  /*a600*/  VIADD R28, R20.reuse, 0x8 ;  /* 0x00000008141c7836 */ /* 0x040fe20000000000 */
[----:B------:R-:W-:Y:S01]  /*a610*/  ISETP.LT.AND P1, PT, R23, UR7, !P0 ;  /* 0x0000000717007c0c */ /* 0x000fe2000c721270 */
[----:B------:R-:W-:Y:S01]  /*a620*/  VIADD R34, R20, 0xa ;  /* 0x0000000a14227836 */ /* 0x000fe20000000000 */
[----:B------:R-:W-:Y:S01]  /*a630*/  LEA.HI.X.SX32 R23, R21, R2, 0x1, P6 ;  /* 0x0000000215177211 */ /* 0x000fe200030f0eff */
[C---:B------:R-:W-:Y:S01]  /*a640*/  VIADD R21, R33.reuse, UR6 ;  /* 0x0000000621157c36 */ /* 0x040fe20008000000 */
[----:B------:R-:W-:-:S03]  /*a650*/  LEA R32, P6, R33, R0, 0x1 ;  /* 0x0000000021207211 */ /* 0x000fc600078c08ff */
[----:B------:R0:W-:Y:S01]  /*a660*/  @P5 STG.E.U16 desc[UR8][R22.64], R29 ;  /* 0x0000001d16005986 */ /* 0x0001e2000c101508 */
[----:B------:R-:W-:Y:S01]  /*a670*/  LEA.HI.X.SX32 R33, R33, R2, 0x1, P6 ;  /* 0x0000000221217211 */ /* 0x000fe200030f0eff */
[C---:B-1----:R-:W-:Y:S01]  /*a680*/  VIADD R31, R21.reuse, UR6 ;  /* 0x00000006151f7c36 */ /* 0x042fe20008000000 */
[----:B------:R-:W-:Y:S02]  /*a690*/  ISETP.LT.AND P5, PT, R28, UR7, !P0 ;  /* 0x000000071c007c0c */ /* 0x000fe4000c7a1270 */
[----:B------:R-:W-:Y:S01]  /*a6a0*/  LEA R28, P6, R21, R0, 0x1 ;  /* 0x00000000151c7211 */ /* 0x000fe200078c08ff */
[----:B------:R1:W-:Y:S01]  /*a6b0*/  @P4 STG.E.U16 desc[UR8][R32.64], R38 ;  /* 0x0000002620004986 */ /* 0x0003e2000c101508 */
[----:B------:R-:W-:-:S04]  /*a6c0*/  IADD3 R30, R20, 0x9, RZ ;  /* 0x00000009141e7810 */ /* 0x000fc80007ffe0ff */
[----:B------:R-:W-:Y:S01]  /*a6d0*/  ISETP.LT.AND P4, PT, R30, UR7, !P0 ;  /* 0x000000071e007c0c */ /* 0x000fe2000c781270 */
[----:B0-----:R-:W-:Y:S01]  /*a6e0*/  VIADD R23, R20, 0xb ;  /* 0x0000000b14177836 */ /* 0x001fe20000000000 */
[----:B------:R-:W-:Y:S01]  /*a6f0*/  LEA.HI.X.SX32 R29, R21, R2, 0x1, P6 ;  /* 0x00000002151d7211 */ /* 0x000fe200030f0eff */
[C---:B------:R-:W-:Y:S01]  /*a700*/  VIADD R21, R31.reuse, UR6 ;  /* 0x000000061f157c36 */ /* 0x040fe20008000000 */
[----:B------:R-:W-:-:S03]  /*a710*/  LEA R30, P6, R31, R0, 0x1 ;  /* 0x000000001f1e7211 */ /* 0x000fc600078c08ff */
[----:B-1----:R-:W-:Y:S01]  /*a720*/  VIADD R33, R21, UR6 ;  /* 0x0000000615217c36 */ /* 0x002fe20008000000 */
[----:B------:R-:W-:Y:S01]  /*a730*/  LEA.HI.X.SX32 R31, R31, R2, 0x1, P6 ;  /* 0x000000021f1f7211 */ /* 0x000fe200030f0eff */
[----:B------:R0:W-:Y:S01]  /*a740*/  @P3 STG.E.U16 desc[UR8][R28.64], R35 ;  /* 0x000000231c003986 */ /* 0x0001e2000c101508 */
[----:B------:R-:W-:Y:S02]  /*a750*/  LEA R22, P6, R21, R0, 0x1 ;  /* 0x0000000015167211 */ /* 0x000fe400078c08ff */
[----:B------:R-:W-:Y:S01]  /*a760*/  ISETP.LT.AND P3, PT, R34, UR7, !P0 ;  /* 0x0000000722007c0c */ /* 0x000fe2000c761270 */
[----:B------:R1:W-:Y:S01]  /*a770*/  @P2 STG.E.U16 desc[UR8][R30.64], R39 ;  /* 0x000000271e002986 */ /* 0x0003e2000c101508 */
[----:B------:R-:W-:Y:S01]  /*a780*/  ISETP.LT.AND P2, PT, R23, UR7, !P0 ;  /* 0x0000000717007c0c */ /* 0x000fe2000c741270 */
[----:B------:R-:W-:Y:S01]  /*a790*/  VIADD R34, R20, 0xe ;  /* 0x0000000e14227836 */ /* 0x000fe20000000000 */
[----:B------:R-:W-:Y:S01]  /*a7a0*/  LEA.HI.X.SX32 R23, R21, R2, 0x1, P6 ;  /* 0x0000000215177211 */ /* 0x000fe200030f0eff */
[C---:B------:R-:W-:Y:S01]  /*a7b0*/  VIADD R21, R33.reuse, UR6 ;  /* 0x0000000621157c36 */ /* 0x040fe20008000000 */
[----:B------:R-:W-:-:S02]  /*a7c0*/  LEA R32, P6, R33, R0, 0x1 ;  /* 0x0000000021207211 */ /* 0x000fc400078c08ff */
[----:B0-----:R-:W-:Y:S01]  /*a7d0*/  PRMT R29, R39, 0x7632, R29 ;  /* 0x00007632271d7816 */ /* 0x001fe2000000001d */
[C---:B------:R-:W-:Y:S01]  /*a7e0*/  VIADD R28, R20.reuse, 0xc ;  /* 0x0000000c141c7836 */ /* 0x040fe20000000000 */
[----:B------:R-:W-:Y:S01]  /*a7f0*/  LEA.HI.X.SX32 R33, R33, R2, 0x1, P6 ;  /* 0x0000000221217211 */ /* 0x000fe200030f0eff */
[----:B-1----:R-:W-:Y:S02]  /*a800*/  VIADD R30, R20, 0xd ;  /* 0x0000000d141e7836 */ /* 0x002fe40000000000 */
[----:B------:R0:W-:Y:S01]  /*a810*/  @P1 STG.E.U16 desc[UR8][R22.64], R29 ;  /* 0x0000001d16001986 */ /* 0x0001e2000c101508 */
[----:B------:R-:W-:Y:S01]  /*a820*/  ISETP.LT.AND P1, PT, R28, UR7, !P0 ;  /* 0x000000071c007c0c */ /* 0x000fe2000c721270 */
[C---:B------:R-:W-:Y:S01]  /*a830*/  VIADD R31, R21.reuse, UR6 ;  /* 0x00000006151f7c36 */ /* 0x040fe20008000000 */
[----:B------:R-:W-:Y:S01]  /*a840*/  LEA R28, P6, R21, R0, 0x1 ;  /* 0x00000000151c7211 */ /* 0x000fe200078c08ff */
[----:B------:R1:W-:Y:S01]  /*a850*/  @P5 STG.E.U16 desc[UR8][R32.64], R24 ;  /* 0x0000001820005986 */ /* 0x0003e2000c101508 */
[----:B------:R-:W-:-:S02]  /*a860*/  ISETP.LT.AND P5, PT, R30, UR7, !P0 ;  /* 0x000000071e007c0c */ /* 0x000fc4000c7a1270 */
[----:B------:R-:W-:Y:S02]  /*a870*/  PRMT R35, R24, 0x7632, R35 ;  /* 0x0000763218237816 */ /* 0x000fe40000000023 */
[----:B0-----:R-:W-:Y:S01]  /*a880*/  LEA.HI.X.SX32 R29, R21, R2, 0x1, P6 ;  /* 0x00000002151d7211 */ /* 0x001fe200030f0eff */
[C---:B------:R-:W-:Y:S01]  /*a890*/  VIADD R21, R31.reuse, UR6 ;  /* 0x000000061f157c36 */ /* 0x040fe20008000000 */
[C---:B------:R-:W-:Y:S01]  /*a8a0*/  LEA R30, P6, R31.reuse, R0, 0x1 ;  /* 0x000000001f1e7211 */ /* 0x040fe200078c08ff */
[C---:B------:R-:W-:Y:S02]  /*a8b0*/  VIADD R23, R20.reuse, 0xf ;  /* 0x0000000f14177836 */ /* 0x040fe40000000000 */
[----:B------:R0:W-:Y:S01]  /*a8c0*/  @P4 STG.E.U16 desc[UR8][R28.64], R35 ;  /* 0x000000231c004986 */ /* 0x0001e2000c101508 */
[----:B------:R-:W-:Y:S01]  /*a8d0*/  LEA.HI.X.SX32 R31, R31, R2, 0x1, P6 ;  /* 0x000000021f1f7211 */ /* 0x000fe200030f0eff */
[C---:B-1----:R-:W-:Y:S01]  /*a8e0*/  VIADD R33, R21.reuse, UR6 ;  /* 0x0000000615217c36 */ /* 0x042fe20008000000 */
[----:B------:R-:W-:Y:S01]  /*a8f0*/  LEA R22, P6, R21, R0, 0x1 ;  /* 0x0000000015167211 */ /* 0x000fe200078c08ff */
[----:B------:R-:W-:Y:S01]  /*a900*/  VIADD R24, R20, 0x10 ;  /* 0x0000001014187836 */ /* 0x000fe20000000000 */
[----:B------:R-:W-:Y:S01]  /*a910*/  ISETP.LT.AND P4, PT, R34, UR7, !P0 ;  /* 0x0000000722007c0c */ /* 0x000fe2000c781270 */
[----:B------:R1:W-:Y:S01]  /*a920*/  @P3 STG.E.U16 desc[UR8][R30.64], R25 ;  /* 0x000000191e003986 */ /* 0x0003e2000c101508 */
[----:B------:R-:W-:-:S02]  /*a930*/  ISETP.LT.AND P3, PT, R23, UR7, !P0 ;  /* 0x0000000717007c0c */ /* 0x000fc4000c761270 */
[----:B------:R-:W-:Y:S01]  /*a940*/  LEA.HI.X.SX32 R23, R21, R2, 0x1, P6 ;  /* 0x0000000215177211 */ /* 0x000fe200030f0eff */
[C---:B------:R-:W-:Y:S01]  /*a950*/  VIADD R21, R33.reuse, UR6 ;  /* 0x0000000621157c36 */ /* 0x040fe20008000000 */
[----:B------:R-:W-:Y:S02]  /*a960*/  LEA R32, P6, R33, R0, 0x1 ;  /* 0x0000000021207211 */ /* 0x000fe400078c08ff */
[----:B0-----:R-:W-:Y:S02]  /*a970*/  PRMT R29, R25, 0x7632, R29 ;  /* 0x00007632191d7816 */ /* 0x001fe4000000001d */
[----:B------:R-:W-:Y:S02]  /*a980*/  LEA.HI.X.SX32 R33, R33, R2, 0x1, P6 ;  /* 0x0000000221217211 */ /* 0x000fe400030f0eff */
[----:B------:R-:W-:Y:S01]  /*a990*/  LEA R28, P6, R21, R0, 0x1 ;  /* 0x00000000151c7211 */ /* 0x000fe200078c08ff */
[----:B------:R0:W-:Y:S01]  /*a9a0*/  @P2 STG.E.U16 desc[UR8][R22.64], R29 ;  /* 0x0000001d16002986 */ /* 0x0001e2000c101508 */
[----:B------:R-:W-:Y:S01]  /*a9b0*/  ISETP.LT.AND P2, PT, R24, UR7, !P0 ;  /* 0x0000000718007c0c */ /* 0x000fe2000c741270 */
[----:B------:R-:W-:-:S02]  /*a9c0*/  VIADD R24, R20, 0x11 ;  /* 0x0000001114187836 */ /* 0x000fc40000000000 */
[C---:B-1----:R-:W-:Y:S01]  /*a9d0*/  VIADD R25, R21.reuse, UR6 ;  /* 0x0000000615197c36 */ /* 0x042fe20008000000 */
[----:B------:R1:W-:Y:S01]  /*a9e0*/  @P1 STG.E.U16 desc[UR8][R32.64], R26 ;  /* 0x0000001a20001986 */ /* 0x0003e2000c101508 */
[----:B------:R-:W-:Y:S01]  /*a9f0*/  VIADD R30, R20, 0x12 ;  /* 0x00000012141e7836 */ /* 0x000fe20000000000 */
[----:B------:R-:W-:Y:S02]  /*aa00*/  ISETP.LT.AND P1, PT, R24, UR7, !P0 ;  /* 0x0000000718007c0c */ /* 0x000fe4000c721270 */
[----:B0-----:R-:W-:Y:S01]  /*aa10*/  LEA.HI.X.SX32 R29, R21, R2, 0x1, P6 ;  /* 0x00000002151d7211 */ /* 0x001fe200030f0eff */
[----:B------:R-:W-:Y:S01]  /*aa20*/  VIADD R23, R20, 0x13 ;  /* 0x0000001314177836 */ /* 0x000fe20000000000 */
[C---:B------:R-:W-:Y:S02]  /*aa30*/  LEA R24, P6, R25.reuse, R0, 0x1 ;  /* 0x0000000019187211 */ /* 0x040fe400078c08ff */
[C---:B------:R-:W-:Y:S02]  /*aa40*/  IADD3 R21, R25.reuse, UR6, RZ ;  /* 0x0000000619157c10 */ /* 0x040fe4000fffe0ff */
[----:B-1----:R-:W-:Y:S01]  /*aa50*/  PRMT R33, R26, 0x7632, R33 ;  /* 0x000076321a217816 */ /* 0x002fe20000000021 */
[----:B------:R-:W-:Y:S01]  /*aa60*/  VIADD R26, R20, 0x14 ;  /* 0x00000014141a7836 */ /* 0x000fe20000000000 */
[----:B------:R-:W-:Y:S01]  /*aa70*/  LEA.HI.X.SX32 R25, R25, R2, 0x1, P6 ;  /* 0x0000000219197211 */ /* 0x000fe200030f0eff */
[C---:B------:R-:W-:Y:S01]  /*aa80*/  VIADD R31, R21.reuse, UR6 ;  /* 0x00000006151f7c36 */ /* 0x040fe20008000000 */
[----:B------:R-:W-:Y:S01]  /*aa90*/  LEA R22, P6, R21, R0, 0x1 ;  /* 0x0000000015167211 */ /* 0x000fe200078c08ff */
[----:B------:R0:W-:Y:S01]  /*aaa0*/  @P5 STG.E.U16 desc[UR8][R28.64], R33 ;  /* 0x000000211c005986 */ /* 0x0001e2000c101508 */
[----:B------:R-:W-:-:S03]  /*aab0*/  ISETP.LT.AND P5, PT, R30, UR7, !P0 ;  /* 0x000000071e007c0c */ /* 0x000fc6000c7a1270 */
[----:B------:R1:W-:Y:S01]  /*aac0*/  @P4 STG.E.U16 desc[UR8][R24.64], R27 ;  /* 0x0000001b18004986 */ /* 0x0003e2000c101508 */
[----:B------:R-:W-:Y:S02]  /*aad0*/  ISETP.LT.AND P4, PT, R23, UR7, !P0 ;  /* 0x0000000717007c0c */ /* 0x000fe4000c781270 */
[----:B------:R-:W-:Y:S01]  /*aae0*/  LEA.HI.X.SX32 R23, R21, R2, 0x1, P6 ;  /* 0x0000000215177211 */ /* 0x000fe200030f0eff */
[C---:B------:R-:W-:Y:S01]  /*aaf0*/  VIADD R21, R31.reuse, UR6 ;  /* 0x000000061f157c36 */ /* 0x040fe20008000000 */
[----:B------:R-:W-:Y:S02]  /*ab00*/  LEA R30, P6, R31, R0, 0x1 ;  /* 0x000000001f1e7211 */ /* 0x000fe400078c08ff */
[----:B0-----:R-:W-:Y:S02]  /*ab10*/  PRMT R29, R27, 0x7632, R29 ;  /* 0x000076321b1d7816 */ /* 0x001fe4000000001d */
[----:B------:R-:W-:Y:S01]  /*ab20*/  LEA.HI.X.SX32 R31, R31, R2, 0x1, P6 ;  /* 0x000000021f1f7211 */ /* 0x000fe200030f0eff */
[----:B-1----:R-:W-:Y:S01]  /*ab30*/  VIADD R24, R20, 0x15 ;  /* 0x0000001514187836 */ /* 0x002fe20000000000 */
[C---:B------:R-:W-:Y:S01]  /*ab40*/  LEA R28, P6, R21.reuse, R0, 0x1 ;  /* 0x00000000151c7211 */ /* 0x040fe200078c08ff */
[----:B------:R-:W-:Y:S01]  /*ab50*/  VIADD R25, R21, UR6 ;  /* 0x0000000615197c36 */ /* 0x000fe20008000000 */
[----:B------:R0:W-:Y:S01]  /*ab60*/  @P3 STG.E.U16 desc[UR8][R22.64], R29 ;  /* 0x0000001d16003986 */ /* 0x0001e2000c101508 */
[----:B------:R-:W-:Y:S01]  /*ab70*/  ISETP.LT.AND P3, PT, R26, UR7, !P0 ;  /* 0x000000071a007c0c */ /* 0x000fe2000c761270 */
[----:B------:R-:W-:-:S02]  /*ab80*/  VIADD R26, R20, 0x16 ;  /* 0x00000016141a7836 */ /* 0x000fc40000000000 */
[----:B------:R1:W-:Y:S01]  /*ab90*/  @P2 STG.E.U16 desc[UR8][R30.64], R16 ;  /* 0x000000101e002986 */ /* 0x0003e2000c101508 */
[----:B------:R-:W-:Y:S02]  /*aba0*/  ISETP.LT.AND P2, PT, R24, UR7, !P0 ;  /* 0x0000000718007c0c */ /* 0x000fe4000c741270 */
[----:B0-----:R-:W-:Y:S01]  /*abb0*/  LEA.HI.X.SX32 R29, R21, R2, 0x1, P6 ;  /* 0x00000002151d7211 */ /* 0x001fe200030f0eff */
[C---:B------:R-:W-:Y:S01]  /*abc0*/  VIADD R21, R25.reuse, UR6 ;  /* 0x0000000619157c36 */ /* 0x040fe20008000000 */
[C---:B------:R-:W-:Y:S02]  /*abd0*/  LEA R24, P6, R25.reuse, R0, 0x1 ;  /* 0x0000000019187211 */ /* 0x040fe400078c08ff */
[----:B------:R-:W-:Y:S01]  /*abe0*/  PRMT R23, R16, 0x7632, R23 ;  /* 0x0000763210177816 */ /* 0x000fe20000000017 */
[----:B-1----:R-:W-:Y:S01]  /*abf0*/  VIADD R16, R20, 0x17 ;  /* 0x0000001714107836 */ /* 0x002fe20000000000 */
[----:B------:R-:W-:Y:S01]  /*ac00*/  LEA.HI.X.SX32 R25, R25, R2, 0x1, P6 ;  /* 0x0000000219197211 */ /* 0x000fe200030f0eff */
[C---:B------:R-:W-:Y:S01]  /*ac10*/  VIADD R27, R21.reuse, UR6 ;  /* 0x00000006151b7c36 */ /* 0x040fe20008000000 */
[----:B------:R-:W-:Y:S01]  /*ac20*/  LEA R22, P6, R21, R0, 0x1 ;  /* 0x0000000015167211 */ /* 0x000fe200078c08ff */
[----:B------:R0:W-:Y:S01]  /*ac30*/  @P1 STG.E.U16 desc[UR8][R28.64], R23 ;  /* 0x000000171c001986 */ /* 0x0001e2000c101508 */
[----:B------:R-:W-:-:S03]  /*ac40*/  ISETP.LT.AND P1, PT, R26, UR7, !P0 ;  /* 0x000000071a007c0c */ /* 0x000fc6000c721270 */
[----:B------:R1:W-:Y:S01]  /*ac50*/  @P5 STG.E.U16 desc[UR8][R24.64], R17 ;  /* 0x0000001118005986 */ /* 0x0003e2000c101508 */
[----:B------:R-:W-:Y:S01]  /*ac60*/  ISETP.LT.AND P5, PT, R16, UR7, !P0 ;  /* 0x0000000710007c0c */ /* 0x000fe2000c7a1270 */
[C---:B------:R-:W-:Y:S01]  /*ac70*/  VIADD R16, R20.reuse, 0x18 ;  /* 0x0000001814107836 */ /* 0x040fe20000000000 */
[----:B0-----:R-:W-:Y:S01]  /*ac80*/  LEA.HI.X.SX32 R23, R21, R2, 0x1, P6 ;  /* 0x0000000215177211 */ /* 0x001fe200030f0eff */
[C---:B------:R-:W-:Y:S01]  /*ac90*/  VIADD R21, R27.reuse, UR6 ;  /* 0x000000061b157c36 */ /* 0x040fe20008000000 */
[----:B------:R-:W-:Y:S02]  /*aca0*/  LEA R26, P6, R27, R0, 0x1 ;  /* 0x000000001b1a7211 */ /* 0x000fe400078c08ff */
[----:B-1----:R-:W-:Y:S01]  /*acb0*/  PRMT R25, R17, 0x7632, R25 ;  /* 0x0000763211197816 */ /* 0x002fe20000000019 */
[----:B------:R-:W-:Y:S01]  /*acc0*/  VIADD R17, R21, UR6 ;  /* 0x0000000615117c36 */ /* 0x000fe20008000000 */
[----:B------:R-:W-:Y:S01]  /*acd0*/  LEA.HI.X.SX32 R27, R27, R2, 0x1, P6 ;  /* 0x000000021b1b7211 */ /* 0x000fe200030f0eff */
[----:B------:R-:W-:Y:S01]  /*ace0*/  VIADD R24, R20, 0x1a ;  /* 0x0000001a14187836 */ /* 0x000fe20000000000 */
[C---:B------:R-:W-:Y:S01]  /*acf0*/  LEA R28, P6, R21.reuse, R0, 0x1 ;  /* 0x00000000151c7211 */ /* 0x040fe200078c08ff */
[----:B------:R0:W-:Y:S01]  /*ad00*/  @P4 STG.E.U16 desc[UR8][R22.64], R25 ;  /* 0x0000001916004986 */ /* 0x0001e2000c101508 */
[----:B------:R-:W-:Y:S01]  /*ad10*/  ISETP.LT.AND P4, PT, R16, UR7, !P0 ;  /* 0x0000000710007c0c */ /* 0x000fe2000c781270 */
[----:B------:R-:W-:Y:S01]  /*ad20*/  VIADD R16, R20, 0x19 ;  /* 0x0000001914107836 */ /* 0x000fe20000000000 */
[----:B------:R-:W-:Y:S01]  /*ad30*/  LEA.HI.X.SX32 R29, R21, R2, 0x1, P6 ;  /* 0x00000002151d7211 */ /* 0x000fe200030f0eff */
[----:B------:R1:W-:Y:S01]  /*ad40*/  @P3 STG.E.U16 desc[UR8][R26.64], R18 ;  /* 0x000000121a003986 */ /* 0x0003e2000c101508 */
[----:B------:R-:W-:-:S02]  /*ad50*/  VIADD R21, R17, UR6 ;  /* 0x0000000611157c36 */ /* 0x000fc40008000000 */
[----:B------:R-:W-:Y:S02]  /*ad60*/  ISETP.LT.AND P3, PT, R16, UR7, !P0 ;  /* 0x0000000710007c0c */ /* 0x000fe4000c761270 */
[----:B------:R-:W-:Y:S02]  /*ad70*/  LEA R16, P6, R17, R0, 0x1 ;  /* 0x0000000011107211 */ /* 0x000fe400078c08ff */
[----:B0-----:R-:W-:Y:S01]  /*ad80*/  PRMT R23, R18, 0x7632, R23 ;  /* 0x0000763212177816 */ /* 0x001fe20000000017 */
[----:B------:R-:W-:Y:S01]  /*ad90*/  VIADD R25, R21, UR6 ;  /* 0x0000000615197c36 */ /* 0x000fe20008000000 */
[----:B------:R-:W-:Y:S02]  /*ada0*/  LEA.HI.X.SX32 R17, R17, R2, 0x1, P6 ;  /* 0x0000000211117211 */ /* 0x000fe400030f0eff */
[----:B------:R-:W-:Y:S01]  /*adb0*/  LEA R22, P6, R21, R0, 0x1 ;  /* 0x0000000015167211 */ /* 0x000fe200078c08ff */
[----:B------:R0:W-:Y:S01]  /*adc0*/  @P2 STG.E.U16 desc[UR8][R28.64], R23 ;  /* 0x000000171c002986 */ /* 0x0001e2000c101508 */
[----:B------:R-:W-:Y:S01]  /*add0*/  ISETP.LT.AND P2, PT, R24, UR7, !P0 ;  /* 0x0000000718007c0c */ /* 0x000fe2000c741270 */
[----:B-1----:R-:W-:Y:S01]  /*ade0*/  VIADD R18, R20, 0x1b ;  /* 0x0000001b14127836 */ /* 0x002fe20000000000 */
[----:B------:R-:W-:Y:S01]  /*adf0*/  PRMT R27, R19, 0x7632, R27 ;  /* 0x00007632131b7816 */ /* 0x000fe2000000001b */
[----:B------:R1:W-:Y:S03]  /*ae00*/  @P1 STG.E.U16 desc[UR8][R16.64], R19 ;  /* 0x0000001310001986 */ /* 0x0003e6000c101508 */
[----:B------:R-:W-:Y:S01]  /*ae10*/  ISETP.LT.AND P1, PT, R18, UR7, !P0 ;  /* 0x0000000712007c0c */ /* 0x000fe2000c721270 */
[----:B------:R-:W-:Y:S01]  /*ae20*/  LDS.128 R28, [R3+0x800] ;  /* 0x00080000031c7984 */ /* 0x000fe20000000c00 */
[----:B------:R-:W-:-:S02]  /*ae30*/  IADD3 R18, R20, 0x1c, RZ ;  /* 0x0000001c14127810 */ /* 0x000fc40007ffe0ff */
[----:B0-----:R-:W-:Y:S01]  /*ae40*/  LEA.HI.X.SX32 R23, R21, R2, 0x1, P6 ;  /* 0x0000000215177211 */ /* 0x001fe200030f0eff */
[C---:B------:R-:W-:Y:S01]  /*ae50*/  VIADD R21, R25.reuse, UR6 ;  /* 0x0000000619157c36 */ /* 0x040fe20008000000 */
[C---:B------:R-:W-:Y:S01]  /*ae60*/  LEA R24, P6, R25.reuse, R0, 0x1 ;  /* 0x0000000019187211 */ /* 0x040fe200078c08ff */
[----:B-1----:R-:W-:Y:S02]  /*ae70*/  VIADD R16, R20, 0x1d ;  /* 0x0000001d14107836 */ /* 0x002fe40000000000 */
[----:B------:R0:W-:Y:S01]  /*ae80*/  @P5 STG.E.U16 desc[UR8][R22.64], R27 ;  /* 0x0000001b16005986 */ /* 0x0001e2000c101508 */
[----:B------:R-:W-:Y:S01]  /*ae90*/  LEA.HI.X.SX32 R25, R25, R2, 0x1, P6 ;  /* 0x0000000219197211 */ /* 0x000fe200030f0eff */
[C---:B------:R-:W-:Y:S01]  /*aea0*/  VIADD R17, R21.reuse, UR6 ;  /* 0x0000000615117c36 */ /* 0x040fe20008000000 */
[----:B------:R-:W-:Y:S02]  /*aeb0*/  LEA R26, P6, R21, R0, 0x1 ;  /* 0x00000000151a7211 */ /* 0x000fe400078c08ff */
[----:B------:R-:W-:Y:S01]  /*aec0*/  ISETP.LT.AND P5, PT, R18, UR7, !P0 ;  /* 0x0000000712007c0c */ /* 0x000fe2000c7a1270 */
[----:B--2---:R1:W-:Y:S01]  /*aed0*/  @P4 STG.E.U16 desc[UR8][R24.64], R12 ;  /* 0x0000000c18004986 */ /* 0x0043e2000c101508 */
[----:B------:R-:W-:Y:S01]  /*aee0*/  ISETP.LT.AND P4, PT, R16, UR7, !P0 ;  /* 0x0000000710007c0c */ /* 0x000fe2000c781270 */
[----:B------:R-:W-:-:S02]  /*aef0*/  VIADD R18, R20, 0x1e ;  /* 0x0000001e14127836 */ /* 0x000fc40000000000 */
[----:B------:R-:W-:Y:S01]  /*af00*/  VIADD R19, R17, UR6 ;  /* 0x0000000611137c36 */ /* 0x000fe20008000000 */
[----:B0-----:R-:W-:Y:S02]  /*af10*/  LEA.HI.X.SX32 R27, R21, R2, 0x1, P6 ;  /* 0x00000002151b7211 */ /* 0x001fe400030f0eff */
[----:B------:R-:W-:Y:S01]  /*af20*/  PRMT R23, R12, 0x7632, R23 ;  /* 0x000076320c177816 */ /* 0x000fe20000000017 */
[----:B------:R-:W-:Y:S01]  /*af30*/  VIADD R21, R19, UR6 ;  /* 0x0000000613157c36 */ /* 0x000fe20008000000 */
[C---:B------:R-:W-:Y:S01]  /*af40*/  LEA R16, P6, R17.reuse, R0, 0x1 ;  /* 0x0000000011107211 */ /* 0x040fe200078c08ff */
[----:B-1----:R-:W-:Y:S02]  /*af50*/  VIADD R12, R20, 0x1f ;  /* 0x0000001f140c7836 */ /* 0x002fe40000000000 */
[----:B------:R0:W-:Y:S01]  /*af60*/  @P3 STG.E.U16 desc[UR8][R26.64], R23 ;  /* 0x000000171a003986 */ /* 0x0001e2000c101508 */
[----:B------:R-:W-:Y:S01]  /*af70*/  LEA.HI.X.SX32 R17, R17, R2, 0x1, P6 ;  /* 0x0000000211117211 */ /* 0x000fe200030f0eff */
[----:B------:R-:W-:Y:S01]  /*af80*/  VIADD R25, R21, UR6 ;  /* 0x0000000615197c36 */ /* 0x000fe20008000000 */
[----:B------:R-:W-:-:S02]  /*af90*/  ISETP.LT.AND P3, PT, R18, UR7, !P0 ;  /* 0x0000000712007c0c */ /* 0x000fc4000c761270 */
[C---:B------:R-:W-:Y:S01]  /*afa0*/  LEA R18, P6, R19.reuse, R0, 0x1 ;  /* 0x0000000013127211 */ /* 0x040fe200078c08ff */
[----:B------:R1:W-:Y:S01]  /*afb0*/  @P2 STG.E.U16 desc[UR8][R16.64], R13 ;  /* 0x0000000d10002986 */ /* 0x0003e2000c101508 */
[----:B------:R-:W-:Y:S01]  /*afc0*/  ISETP.LT.AND P2, PT, R12, UR7, !P0 ;  /* 0x000000070c007c0c */ /* 0x000fe2000c741270 */
[----:B------:R-:W-:Y:S01]  /*afd0*/  VIADD R12, R20, 0x20 ;  /* 0x00000020140c7836 */ /* 0x000fe20000000000 */
[----:B------:R-:W-:Y:S02]  /*afe0*/  LEA.HI.X.SX32 R19, R19, R2, 0x1, P6 ;  /* 0x0000000213137211 */ /* 0x000fe400030f0eff */
[----:B------:R-:W-:-:S04]  /*aff0*/  LEA R22, P6, R21, R0, 0x1 ;  /* 0x0000000015167211 */ /* 0x000fc800078c08ff */
[----:B0-----:R-:W-:Y:S02]  /*b000*/  LEA.HI.X.SX32 R23, R21, R2, 0x1, P6 ;  /* 0x0000000215177211 */ /* 0x001fe400030f0eff */
[----:B------:R-:W-:Y:S01]  /*b010*/  LEA R24, P6, R25, R0, 0x1 ;  /* 0x0000000019187211 */ /* 0x000fe200078c08ff */
[----:B-1----:R-:W-:Y:S01]  /*b020*/  VIADD R16, R20, 0x22 ;  /* 0x0000002214107836 */ /* 0x002fe20000000000 */
[----:B------:R-:W-:Y:S01]  /*b030*/  PRMT R17, R13, 0x7632, R17 ;  /* 0x000076320d117816 */ /* 0x000fe20000000011 */
[C---:B------:R-:W-:Y:S01]  /*b040*/  VIADD R13, R25.reuse, UR6 ;  /* 0x00000006190d7c36 */ /* 0x040fe20008000000 */
[----:B------:R-:W-:Y:S02]  /*b050*/  LEA.HI.X.SX32 R25, R25, R2, 0x1, P6 ;  /* 0x0000000219197211 */ /* 0x000fe400030f0eff */
[----:B------:R-:W-:Y:S01]  /*b060*/  PRMT R21, R14, 0x7632, R21 ;  /* 0x000076320e157816 */ /* 0x000fe20000000015 */
[----:B------:R0:W-:Y:S01]  /*b070*/  @P1 STG.E.U16 desc[UR8][R18.64], R17 ;  /* 0x0000001112001986 */ /* 0x0001e2000c101508 */
[----:B------:R-:W-:Y:S01]  /*b080*/  ISETP.LT.AND P1, PT, R12, UR7, !P0 ;  /* 0x000000070c007c0c */ /* 0x000fe2000c721270 */
[----:B------:R-:W-:-:S02]  /*b090*/  VIADD R12, R20, 0x21 ;  /* 0x00000021140c7836 */ /* 0x000fc40000000000 */
[----:B------:R1:W-:Y:S03]  /*b0a0*/  @P5 STG.E.U16 desc[UR8][R22.64], R14 ;  /* 0x0000000e16005986 */ /* 0x0003e6000c101508 */
[----:B------:R-:W-:Y:S01]  /*b0b0*/  ISETP.LT.AND P5, PT, R12, UR7, !P0 ;  /* 0x000000070c007c0c */ /* 0x000fe2000c7a1270 */
[----:B------:R2:W-:Y:S01]  /*b0c0*/  @P4 STG.E.U16 desc[UR8][R24.64], R21 ;  /* 0x0000001518004986 */ /* 0x0005e2000c101508 */
[C---:B------:R-:W-:Y:S02]  /*b0d0*/  LEA R12, P6, R13.reuse, R0, 0x1 ;  /* 0x000000000d0c7211 */ /* 0x040fe400078c08ff */
[----:B------:R-:W-:Y:S01]  /*b0e0*/  ISETP.LT.AND P4, PT, R16, UR7, !P0 ;  /* 0x0000000710007c0c */ /* 0x000fe2000c781270 */
[C---:B0-----:R-:W-:Y:S01]  /*b0f0*/  VIADD R17, R13.reuse, UR6 ;  /* 0x000000060d117c36 */ /* 0x041fe20008000000 */
[----:B------:R-:W-:Y:S01]  /*b100*/  LEA.HI.X.SX32 R13, R13, R2, 0x1, P6 ;  /* 0x000000020d0d7211 */ /* 0x000fe200030f0eff */
[----:B------:R-:W0:Y:S02]  /*b110*/  LDS.128 R24, [R3] ;  /* 0x0000000003187984 */ /* 0x000e240000000c00 */
[C---:B------:R-:W-:Y:S01]  /*b120*/  VIADD R19, R17.reuse, UR6 ;  /* 0x0000000611137c36 */ /* 0x040fe20008000000 */
[----:B------:R-:W-:Y:S01]  /*b130*/  LEA R16, P6, R17, R0, 0x1 ;  /* 0x0000000011107211 */ /* 0x000fe200078c08ff */
[----:B-1----:R-:W-:Y:S01]  /*b140*/  VIADD R14, R20, 0x23 ;  /* 0x00000023140e7836 */ /* 0x002fe20000000000 */
[----:B------:R1:W-:Y:S01]  /*b150*/  @P3 STG.E.U16 desc[UR8][R12.64], R15 ;  /* 0x0000000f0c003986 */ /* 0x0003e2000c101508 */
[----:B--2---:R-:W-:Y:S01]  /*b160*/  VIADD R21, R19, UR6 ;  /* 0x0000000613157c36 */ /* 0x004fe20008000000 */
[----:B------:R-:W-:-:S02]  /*b170*/  LEA.HI.X.SX32 R17, R17, R2, 0x1, P6 ;  /* 0x0000000211117211 */ /* 0x000fc400030f0eff */
[----:B------:R-:W-:Y:S02]  /*b180*/  LEA R18, P6, R19, R0, 0x1 ;  /* 0x0000000013127211 */ /* 0x000fe400078c08ff */
[----:B------:R-:W-:Y:S02]  /*b190*/  PRMT R23, R15, 0x7632, R23 ;  /* 0x000076320f177816 */ /* 0x000fe40000000017 */
[----:B------:R-:W-:Y:S01]  /*b1a0*/  ISETP.LT.AND P3, PT, R14, UR7, !P0 ;  /* 0x000000070e007c0c */ /* 0x000fe2000c761270 */
[C---:B------:R-:W-:Y:S01]  /*b1b0*/  VIADD R14, R20.reuse, 0x24 ;  /* 0x00000024140e7836 */ /* 0x040fe20000000000 */
[----:B------:R-:W-:Y:S01]  /*b1c0*/  LEA.HI.X.SX32 R19, R19, R2, 0x1, P6 ;  /* 0x0000000213137211 */ /* 0x000fe200030f0eff */
[----:B------:R2:W-:Y:S01]  /*b1d0*/  @P2 STG.E.U16 desc[UR8][R16.64], R23 ;  /* 0x0000001710002986 */ /* 0x0005e2000c101508 */
[----:B-1----:R-:W-:Y:S01]  /*b1e0*/  VIADD R12, R20, 0x25 ;  /* 0x00000025140c7836 */ /* 0x002fe20000000000 */
[C---:B------:R-:W-:Y:S02]  /*b1f0*/  LEA R22, P6, R21.reuse, R0, 0x1 ;  /* 0x0000000015167211 */ /* 0x040fe400078c08ff */
[----:B------:R-:W-:Y:S01]  /*b200*/  IADD3 R13, R21, UR6, RZ ;  /* 0x00000006150d7c10 */ /* 0x000fe2000fffe0ff */
[----:B---3--:R1:W-:Y:S01]  /*b210*/  @P1 STG.E.U16 desc[UR8][R18.64], R8 ;  /* 0x0000000812001986 */ /* 0x0083e2000c101508 */
[----:B------:R-:W-:Y:S01]  /*b220*/  ISETP.LT.AND P2, PT, R14, UR7, !P0 ;  /* 0x000000070e007c0c */ /* 0x000fe2000c741270 */
[----:B------:R-:W-:Y:S01]  /*b230*/  VIADD R14, R20, 0x26 ;  /* 0x00000026140e7836 */ /* 0x000fe20000000000 */
[----:B------:R-:W-:Y:S01]  /*b240*/  ISETP.LT.AND P1, PT, R12, UR7, !P0 ;  /* 0x000000070c007c0c */ /* 0x000fe2000c721270 */
[----:B------:R-:W-:Y:S01]  /*b250*/  VIADD R15, R13, UR6 ;  /* 0x000000060d0f7c36 */ /* 0x000fe20008000000 */
[----:B--2---:R-:W-:-:S03]  /*b260*/  LEA.HI.X.SX32 R23, R21, R2, 0x1, P6 ;  /* 0x0000000215177211 */ /* 0x004fc600030f0eff */
[----:B------:R-:W-:Y:S01]  /*b270*/  VIADD R17, R15, UR6 ;  /* 0x000000060f117c36 */ /* 0x000fe20008000000 */
[C---:B------:R-:W-:Y:S02]  /*b280*/  LEA R12, P6, R13.reuse, R0, 0x1 ;  /* 0x000000000d0c7211 */ /* 0x040fe400078c08ff */
[----:B-1----:R-:W-:Y:S01]  /*b290*/  PRMT R19, R8, 0x7632, R19 ;  /* 0x0000763208137816 */ /* 0x002fe20000000013 */
[----:B------:R-:W-:Y:S01]  /*b2a0*/  VIADD R8, R20, 0x27 ;  /* 0x0000002714087836 */ /* 0x000fe20000000000 */
[----:B------:R-:W-:-:S03]  /*b2b0*/  LEA.HI.X.SX32 R13, R13, R2, 0x1, P6 ;  /* 0x000000020d0d7211 */ /* 0x000fc600030f0eff */
[----:B------:R1:W-:Y:S01]  /*b2c0*/  @P5 STG.E.U16 desc[UR8][R22.64], R19 ;  /* 0x0000001316005986 */ /* 0x0003e2000c101508 */
[----:B------:R-:W-:Y:S02]  /*b2d0*/  ISETP.LT.AND P5, PT, R14, UR7, !P0 ;  /* 0x000000070e007c0c */ /* 0x000fe4000c7a1270 */
[C---:B------:R-:W-:Y:S01]  /*b2e0*/  LEA R14, P6, R15.reuse, R0, 0x1 ;  /* 0x000000000f0e7211 */ /* 0x040fe200078c08ff */
[----:B------:R2:W-:Y:S01]  /*b2f0*/  @P4 STG.E.U16 desc[UR8][R12.64], R9 ;  /* 0x000000090c004986 */ /* 0x0005e2000c101508 */
[----:B------:R-:W-:Y:S01]  /*b300*/  ISETP.LT.AND P4, PT, R8, UR7, !P0 ;  /* 0x0000000708007c0c */ /* 0x000fe2000c781270 */
[----:B------:R-:W-:Y:S01]  /*b310*/  VIADD R8, R20, 0x28 ;  /* 0x0000002814087836 */ /* 0x000fe20000000000 */
[----:B------:R-:W-:Y:S02]  /*b320*/  LEA.HI.X.SX32 R15, R15, R2, 0x1, P6 ;  /* 0x000000020f0f7211 */ /* 0x000fe400030f0eff */
[C---:B------:R-:W-:Y:S01]  /*b330*/  LEA R16, P6, R17.reuse, R0, 0x1 ;  /* 0x0000000011107211 */ /* 0x040fe200078c08ff */
[----:B-1----:R-:W-:-:S03]  /*b340*/  VIADD R19, R17, UR6 ;  /* 0x0000000611137c36 */ /* 0x002fc60008000000 */
[----:B------:R-:W-:Y:S02]  /*b350*/  LEA.HI.X.SX32 R17, R17, R2, 0x1, P6 ;  /* 0x0000000211117211 */ /* 0x000fe400030f0eff */
[----:B--2---:R-:W-:Y:S01]  /*b360*/  PRMT R13, R9, 0x7632, R13 ;  /* 0x00007632090d7816 */ /* 0x004fe2000000000d */
[C---:B------:R-:W-:Y:S01]  /*b370*/  VIADD R9, R19.reuse, UR6 ;  /* 0x0000000613097c36 */ /* 0x040fe20008000000 */
[C---:B------:R-:W-:Y:S01]  /*b380*/  LEA R18, P6, R19.reuse, R0, 0x1 ;  /* 0x0000000013127211 */ /* 0x040fe200078c08ff */
[----:B------:R-:W-:Y:S02]  /*b390*/  VIADD R12, R20, 0x2a ;  /* 0x0000002a140c7836 */ /* 0x000fe40000000000 */
[----:B------:R1:W-:Y:S01]  /*b3a0*/  @P3 STG.E.U16 desc[UR8][R14.64], R13 ;  /* 0x0000000d0e003986 */ /* 0x0003e2000c101508 */
[----:B------:R-:W-:Y:S01]  /*b3b0*/  ISETP.LT.AND P3, PT, R8, UR7, !P0 ;  /* 0x0000000708007c0c */ /* 0x000fe2000c761270 */
[----:B------:R-:W-:Y:S01]  /*b3c0*/  VIADD R8, R20, 0x29 ;  /* 0x0000002914087836 */ /* 0x000fe20000000000 */
[----:B------:R-:W-:Y:S01]  /*b3d0*/  LEA.HI.X.SX32 R19, R19, R2, 0x1, P6 ;  /* 0x0000000213137211 */ /* 0x000fe200030f0eff */
[----:B------:R2:W-:Y:S03]  /*b3e0*/  @P2 STG.E.U16 desc[UR8][R16.64], R10 ;  /* 0x0000000a10002986 */ /* 0x0005e6000c101508 */
[----:B------:R-:W-:-:S02]  /*b3f0*/  ISETP.LT.AND P2, PT, R8, UR7, !P0 ;  /* 0x0000000708007c0c */ /* 0x000fc4000c741270 */
[C---:B------:R-:W-:Y:S01]  /*b400*/  LEA R8, P6, R9.reuse, R0, 0x1 ;  /* 0x0000000009087211 */ /* 0x040fe200078c08ff */
[----:B-1----:R-:W-:-:S03]  /*b410*/  VIADD R13, R9, UR6 ;  /* 0x00000006090d7c36 */ /* 0x002fc60008000000 */
[----:B------:R-:W-:Y:S02]  /*b420*/  LEA.HI.X.SX32 R9, R9, R2, 0x1, P6 ;  /* 0x0000000209097211 */ /* 0x000fe400030f0eff */
[----:B--2---:R-:W-:Y:S01]  /*b430*/  PRMT R17, R10, 0x7632, R17 ;  /* 0x000076320a117816 */ /* 0x004fe20000000011 */
[C---:B------:R-:W-:Y:S02]  /*b440*/  VIADD R15, R13.reuse, UR6 ;  /* 0x000000060d0f7c36 */ /* 0x040fe40008000000 */
[----:B------:R-:W-:Y:S02]  /*b450*/  VIADD R10, R20, 0x2b ;  /* 0x0000002b140a7836 */ /* 0x000fe40000000000 */
[----:B------:R1:W-:Y:S01]  /*b460*/  @P1 STG.E.U16 desc[UR8][R18.64], R17 ;  /* 0x0000001112001986 */ /* 0x0003e2000c101508 */
[----:B------:R-:W-:Y:S02]  /*b470*/  ISETP.LT.AND P1, PT, R12, UR7, !P0 ;  /* 0x000000070c007c0c */ /* 0x000fe4000c721270 */
[C---:B------:R-:W-:Y:S01]  /*b480*/  LEA R12, P6, R13.reuse, R0, 0x1 ;  /* 0x000000000d0c7211 */ /* 0x040fe200078c08ff */
[----:B------:R2:W-:Y:S01]  /*b490*/  @P5 STG.E.U16 desc[UR8][R8.64], R11 ;  /* 0x0000000b08005986 */ /* 0x0005e2000c101508 */
[----:B------:R-:W-:Y:S01]  /*b4a0*/  ISETP.LT.AND P5, PT, R10, UR7, !P0 ;  /* 0x000000070a007c0c */ /* 0x000fe2000c7a1270 */
[----:B------:R-:W-:Y:S01]  /*b4b0*/  VIADD R10, R20, 0x2c ;  /* 0x0000002c140a7836 */ /* 0x000fe20000000000 */
[----:B------:R-:W-:-:S02]  /*b4c0*/  LEA.HI.X.SX32 R13, R13, R2, 0x1, P6 ;  /* 0x000000020d0d7211 */ /* 0x000fc400030f0eff */
[C---:B------:R-:W-:Y:S01]  /*b4d0*/  LEA R14, P6, R15.reuse, R0, 0x1 ;  /* 0x000000000f0e7211 */ /* 0x040fe200078c08ff */
[----:B-1----:R-:W-:Y:S01]  /*b4e0*/  VIADD R17, R15, UR6 ;  /* 0x000000060f117c36 */ /* 0x002fe20008000000 */
[----:B------:R-:W-:Y:S02]  /*b4f0*/  PRMT R18, R11, 0x7632, R18 ;  /* 0x000076320b127816 */ /* 0x000fe40000000012 */
[----:B------:R-:W-:Y:S01]  /*b500*/  LEA.HI.X.SX32 R15, R15, R2, 0x1, P6 ;  /* 0x000000020f0f7211 */ /* 0x000fe200030f0eff */
[C---:B--2---:R-:W-:Y:S01]  /*b510*/  VIADD R11, R17.reuse, UR6 ;  /* 0x00000006110b7c36 */ /* 0x044fe20008000000 */
[C---:B------:R-:W-:Y:S01]  /*b520*/  LEA R16, P6, R17.reuse, R0, 0x1 ;  /* 0x0000000011107211 */ /* 0x040fe200078c08ff */
[----:B------:R-:W-:Y:S01]  /*b530*/  VIADD R9, R20, 0x2d ;  /* 0x0000002d14097836 */ /* 0x000fe20000000000 */
[----:B------:R1:W-:Y:S01]  /*b540*/  @P4 STG.E.U16 desc[UR8][R12.64], R18 ;  /* 0x000000120c004986 */ /* 0x0003e2000c101508 */
[----:B------:R-:W-:Y:S01]  /*b550*/  ISETP.LT.AND P4, PT, R10, UR7, !P0 ;  /* 0x000000070a007c0c */ /* 0x000fe2000c781270 */
[----:B------:R-:W-:Y:S01]  /*b560*/  VIADD R10, R20, 0x2e ;  /* 0x0000002e140a7836 */ /* 0x000fe20000000000 */
[----:B------:R-:W-:Y:S01]  /*b570*/  LEA.HI.X.SX32 R17, R17, R2, 0x1, P6 ;  /* 0x0000000211117211 */ /* 0x000fe200030f0eff */
[----:B----4-:R2:W-:Y:S01]  /*b580*/  @P3 STG.E.U16 desc[UR8][R14.64], R4 ;  /* 0x000000040e003986 */ /* 0x0105e2000c101508 */
[----:B------:R-:W-:-:S02]  /*b590*/  LEA R8, P6, R11, R0, 0x1 ;  /* 0x000000000b087211 */ /* 0x000fc400078c08ff */
[----:B------:R-:W-:Y:S02]  /*b5a0*/  ISETP.LT.AND P3, PT, R9, UR7, !P0 ;  /* 0x0000000709007c0c */ /* 0x000fe4000c761270 */
[C---:B------:R-:W-:Y:S01]  /*b5b0*/  LEA.HI.X.SX32 R9, R11.reuse, R2, 0x1, P6 ;  /* 0x000000020b097211 */ /* 0x040fe200030f0eff */
[----:B------:R-:W-:-:S04]  /*b5c0*/  VIADD R11, R11, UR6 ;  /* 0x000000060b0b7c36 */ /* 0x000fc80008000000 */
[----:B-1----:R-:W-:Y:S01]  /*b5d0*/  VIADD R13, R11, UR6 ;  /* 0x000000060b0d7c36 */ /* 0x002fe20008000000 */
[----:B--2---:R-:W-:Y:S01]  /*b5e0*/  PRMT R15, R4, 0x7632, R15 ;  /* 0x00007632040f7816 */ /* 0x004fe2000000000f */
[C---:B------:R-:W-:Y:S01]  /*b5f0*/  VIADD R14, R20.reuse, 0x32 ;  /* 0x00000032140e7836 */ /* 0x040fe20000000000 */
[----:B------:R-:W-:-:S03]  /*b600*/  IADD3 R4, R20, 0x2f, RZ ;  /* 0x0000002f14047810 */ /* 0x000fc60007ffe0ff */
[----:B------:R1:W-:Y:S01]  /*b610*/  @P2 STG.E.U16 desc[UR8][R16.64], R15 ;  /* 0x0000000f10002986 */ /* 0x0003e2000c101508 */
[----:B------:R-:W-:Y:S02]  /*b620*/  ISETP.LT.AND P2, PT, R10, UR7, !P0 ;  /* 0x000000070a007c0c */ /* 0x000fe4000c741270 */
[C---:B------:R-:W-:Y:S01]  /*b630*/  LEA R10, P6, R11.reuse, R0, 0x1 ;  /* 0x000000000b0a7211 */ /* 0x040fe200078c08ff */
[----:B------:R2:W-:Y:S01]  /*b640*/  @P1 STG.E.U16 desc[UR8][R8.64], R5 ;  /* 0x0000000508001986 */ /* 0x0005e2000c101508 */
[----:B------:R-:W-:Y:S01]  /*b650*/  ISETP.LT.AND P1, PT, R4, UR7, !P0 ;  /* 0x0000000704007c0c */ /* 0x000fe2000c721270 */
[C---:B------:R-:W-:Y:S01]  /*b660*/  VIADD R4, R20.reuse, 0x30 ;  /* 0x0000003014047836 */ /* 0x040fe20000000000 */
[----:B------:R-:W-:Y:S02]  /*b670*/  LEA.HI.X.SX32 R11, R11, R2, 0x1, P6 ;  /* 0x000000020b0b7211 */ /* 0x000fe400030f0eff */
[----:B------:R-:W-:Y:S02]  /*b680*/  LEA R12, P6, R13, R0, 0x1 ;  /* 0x000000000d0c7211 */ /* 0x000fe400078c08ff */
[----:B-1----:R-:W-:Y:S01]  /*b690*/  PRMT R16, R5, 0x7632, R16 ;  /* 0x0000763205107816 */ /* 0x002fe20000000010 */
[C---:B------:R-:W-:Y:S01]  /*b6a0*/  VIADD R15, R13.reuse, UR6 ;  /* 0x000000060d0f7c36 */ /* 0x040fe20008000000 */
[----:B------:R-:W-:Y:S01]  /*b6b0*/  LEA.HI.X.SX32 R13, R13, R2, 0x1, P6 ;  /* 0x000000020d0d7211 */ /* 0x000fe200030f0eff */
[----:B--2---:R-:W-:-:S02]  /*b6c0*/  VIADD R8, R20, 0x31 ;  /* 0x0000003114087836 */ /* 0x004fc40000000000 */
[----:B------:R1:W-:Y:S01]  /*b6d0*/  @P5 STG.E.U16 desc[UR8][R10.64], R16 ;  /* 0x000000100a005986 */ /* 0x0003e2000c101508 */
[----:B------:R-:W-:Y:S01]  /*b6e0*/  ISETP.LT.AND P5, PT, R4, UR7, !P0 ;  /* 0x0000000704007c0c */ /* 0x000fe2000c7a1270 */
[C---:B------:R-:W-:Y:S01]  /*b6f0*/  VIADD R9, R15.reuse, UR6 ;  /* 0x000000060f097c36 */ /* 0x040fe20008000000 */
[C---:B------:R-:W-:Y:S01]  /*b700*/  LEA R4, P6, R15.reuse, R0, 0x1 ;  /* 0x000000000f047211 */ /* 0x040fe200078c08ff */
[----:B------:R2:W-:Y:S01]  /*b710*/  @P4 STG.E.U16 desc[UR8][R12.64], R6 ;  /* 0x000000060c004986 */ /* 0x0005e2000c101508 */
[----:B------:R-:W-:Y:S02]  /*b720*/  ISETP.LT.AND P4, PT, R8, UR7, !P0 ;  /* 0x0000000708007c0c */ /* 0x000fe4000c781270 */
[----:B------:R-:W-:Y:S02]  /*b730*/  LEA.HI.X.SX32 R5, R15, R2, 0x1, P6 ;  /* 0x000000020f057211 */ /* 0x000fe400030f0eff */
[C---:B------:R-:W-:Y:S02]  /*b740*/  LEA R8, P6, R9.reuse, R0, 0x1 ;  /* 0x0000000009087211 */ /* 0x040fe400078c08ff */
[----:B------:R-:W-:Y:S01]  /*b750*/  PRMT R15, R6, 0x7632, R15 ;  /* 0x00007632060f7816 */ /* 0x000fe2000000000f */
[C---:B-1----:R-:W-:Y:S01]  /*b760*/  VIADD R11, R9.reuse, UR6 ;  /* 0x00000006090b7c36 */ /* 0x042fe20008000000 */
[----:B------:R-:W-:Y:S01]  /*b770*/  LEA.HI.X.SX32 R9, R9, R2, 0x1, P6 ;  /* 0x0000000209097211 */ /* 0x000fe200030f0eff */
[----:B------:R-:W-:-:S02]  /*b780*/  VIADD R16, R20, 0x3e ;  /* 0x0000003e14107836 */ /* 0x000fc40000000000 */
[C---:B--2---:R-:W-:Y:S01]  /*b790*/  VIADD R13, R11.reuse, UR6 ;  /* 0x000000060b0d7c36 */ /* 0x044fe20008000000 */
[C---:B------:R-:W-:Y:S01]  /*b7a0*/  LEA R10, P6, R11.reuse, R0, 0x1 ;  /* 0x000000000b0a7211 */ /* 0x040fe200078c08ff */
[----:B------:R1:W-:Y:S01]  /*b7b0*/  @P3 STG.E.U16 desc[UR8][R4.64], R15 ;  /* 0x0000000f04003986 */ /* 0x0003e2000c101508 */
[----:B------:R-:W-:Y:S01]  /*b7c0*/  ISETP.LT.AND P3, PT, R14, UR7, !P0 ;  /* 0x000000070e007c0c */ /* 0x000fe2000c761270 */
[----:B------:R-:W-:Y:S01]  /*b7d0*/  VIADD R6, R20, 0x33 ;  /* 0x0000003314067836 */ /* 0x000fe20000000000 */
[----:B------:R-:W-:Y:S01]  /*b7e0*/  LEA.HI.X.SX32 R11, R11, R2, 0x1, P6 ;  /* 0x000000020b0b7211 */ /* 0x000fe200030f0eff */
[----:B------:R2:W-:Y:S01]  /*b7f0*/  @P2 STG.E.U16 desc[UR8][R8.64], R7 ;  /* 0x0000000708002986 */ /* 0x0005e2000c101508 */
[----:B------:R-:W-:Y:S02]  /*b800*/  PRMT R14, R7, 0x7632, R14 ;  /* 0x00007632070e7816 */ /* 0x000fe4000000000e */
[----:B------:R-:W-:Y:S02]  /*b810*/  LEA R12, P6, R13, R0, 0x1 ;  /* 0x000000000d0c7211 */ /* 0x000fe400078c08ff */
[----:B------:R-:W-:Y:S01]  /*b820*/  ISETP.LT.AND P2, PT, R6, UR7, !P0 ;  /* 0x0000000706007c0c */ /* 0x000fe2000c741270 */
[----:B------:R3:W-:Y:S01]  /*b830*/  @P1 STG.E.U16 desc[UR8][R10.64], R14 ;  /* 0x0000000e0a001986 */ /* 0x0007e2000c101508 */
[----:B-1----:R-:W-:-:S02]  /*b840*/  VIADD R4, R20, 0x34 ;  /* 0x0000003414047836 */ /* 0x002fc40000000000 */
[C---:B------:R-:W-:Y:S01]  /*b850*/  VIADD R5, R13.reuse, UR6 ;  /* 0x000000060d057c36 */ /* 0x040fe20008000000 */
[----:B------:R-:W-:Y:S01]  /*b860*/  LEA.HI.X.SX32 R13, R13, R2, 0x1, P6 ;  /* 0x000000020d0d7211 */ /* 0x000fe200030f0eff */
[----:B--2---:R-:W-:Y:S01]  /*b870*/  VIADD R7, R20, 0x35 ;  /* 0x0000003514077836 */ /* 0x004fe20000000000 */
[----:B------:R-:W-:Y:S01]  /*b880*/  ISETP.LT.AND P1, PT, R4, UR7, !P0 ;  /* 0x0000000704007c0c */ /* 0x000fe2000c721270 */
[C---:B------:R-:W-:Y:S01]  /*b890*/  VIADD R9, R5.reuse, UR6 ;  /* 0x0000000605097c36 */ /* 0x040fe20008000000 */
[----:B------:R-:W-:Y:S01]  /*b8a0*/  LEA R4, P6, R5, R0, 0x1 ;  /* 0x0000000005047211 */ /* 0x000fe200078c08ff */
[----:B0-----:R0:W-:Y:S01]  /*b8b0*/  @P5 STG.E.U16 desc[UR8][R12.64], R24 ;  /* 0x000000180c005986 */ /* 0x0011e2000c101508 */
[----:B------:R-:W-:Y:S01]  /*b8c0*/  ISETP.LT.AND P5, PT, R7, UR7, !P0 ;  /* 0x0000000707007c0c */ /* 0x000fe2000c7a1270 */
[C---:B------:R-:W-:Y:S01]  /*b8d0*/  VIADD R8, R20.reuse, 0x36 ;  /* 0x0000003614087836 */ /* 0x040fe20000000000 */
[----:B------:R-:W-:Y:S01]  /*b8e0*/  LEA.HI.X.SX32 R5, R5, R2, 0x1, P6 ;  /* 0x0000000205057211 */ /* 0x000fe200030f0eff */
[----:B---3--:R-:W-:Y:S01]  /*b8f0*/  VIADD R10, R20, 0x37 ;  /* 0x00000037140a7836 */ /* 0x008fe20000000000 */
[----:B------:R-:W-:-:S02]  /*b900*/  LEA R6, P6, R9, R0, 0x1 ;  /* 0x0000000009067211 */ /* 0x000fc400078c08ff */
[----:B------:R-:W-:Y:S02]  /*b910*/  PRMT R14, R25, 0x7632, R14 ;  /* 0x00007632190e7816 */ /* 0x000fe4000000000e */
[C---:B------:R-:W-:Y:S01]  /*b920*/  LEA.HI.X.SX32 R7, R9.reuse, R2, 0x1, P6 ;  /* 0x0000000209077211 */ /* 0x040fe200030f0eff */
[----:B------:R-:W-:Y:S01]  /*b930*/  VIADD R9, R9, UR6 ;  /* 0x0000000609097c36 */ /* 0x000fe20008000000 */
[----:B0-----:R-:W-:Y:S01]  /*b940*/  PRMT R13, R24, 0x7632, R13 ;  /* 0x00007632180d7816 */ /* 0x001fe2000000000d */
[----:B------:R-:W-:Y:S02]  /*b950*/  VIADD R12, R20, 0x3a ;  /* 0x0000003a140c7836 */ /* 0x000fe40000000000 */
[----:B------:R-:W-:Y:S02]  /*b960*/  VIADD R11, R9, UR6 ;  /* 0x00000006090b7c36 */ /* 0x000fe40008000000 */
[----:B------:R0:W-:Y:S01]  /*b970*/  @P4 STG.E.U16 desc[UR8][R4.64], R13 ;  /* 0x0000000d04004986 */ /* 0x0001e2000c101508 */
[----:B------:R-:W-:-:S02]  /*b980*/  ISETP.LT.AND P4, PT, R8, UR7, !P0 ;  /* 0x0000000708007c0c */ /* 0x000fc4000c781270 */
[C---:B------:R-:W-:Y:S01]  /*b990*/  LEA R8, P6, R9.reuse, R0, 0x1 ;  /* 0x0000000009087211 */ /* 0x040fe200078c08ff */
[----:B------:R1:W-:Y:S01]  /*b9a0*/  @P3 STG.E.U16 desc[UR8][R6.64], R25 ;  /* 0x0000001906003986 */ /* 0x0003e2000c101508 */
[----:B------:R-:W-:Y:S01]  /*b9b0*/  ISETP.LT.AND P3, PT, R10, UR7, !P0 ;  /* 0x000000070a007c0c */ /* 0x000fe2000c761270 */
[----:B------:R-:W-:Y:S01]  /*b9c0*/  VIADD R10, R20, 0x38 ;  /* 0x00000038140a7836 */ /* 0x000fe20000000000 */
[----:B------:R-:W-:Y:S02]  /*b9d0*/  LEA.HI.X.SX32 R9, R9, R2, 0x1, P6 ;  /* 0x0000000209097211 */ /* 0x000fe400030f0eff */
[----:B0-----:R-:W-:-:S03]  /*b9e0*/  LEA R4, P6, R11, R0, 0x1 ;  /* 0x000000000b047211 */ /* 0x001fc600078c08ff */
[----:B------:R0:W-:Y:S01]  /*b9f0*/  @P2 STG.E.U16 desc[UR8][R8.64], R14 ;  /* 0x0000000e08002986 */ /* 0x0001e2000c101508 */
[C---:B------:R-:W-:Y:S02]  /*ba00*/  IADD3 R13, R11.reuse, UR6, RZ ;  /* 0x000000060b0d7c10 */ /* 0x040fe4000fffe0ff */
[----:B------:R-:W-:Y:S01]  /*ba10*/  LEA.HI.X.SX32 R5, R11, R2, 0x1, P6 ;  /* 0x000000020b057211 */ /* 0x000fe200030f0eff */
[----:B-1----:R-:W-:Y:S01]  /*ba20*/  VIADD R7, R20, 0x39 ;  /* 0x0000003914077836 */ /* 0x002fe20000000000 */
[C---:B------:R-:W-:Y:S01]  /*ba30*/  LEA R6, P6, R13.reuse, R0, 0x1 ;  /* 0x000000000d067211 */ /* 0x040fe200078c08ff */
[----:B------:R-:W-:Y:S01]  /*ba40*/  VIADD R11, R13, UR6 ;  /* 0x000000060d0b7c36 */ /* 0x000fe20008000000 */
[----:B------:R-:W-:Y:S01]  /*ba50*/  ISETP.LT.AND P2, PT, R10, UR7, !P0 ;  /* 0x000000070a007c0c */ /* 0x000fe2000c741270 */
[----:B------:R1:W-:Y:S01]  /*ba60*/  @P1 STG.E.U16 desc[UR8][R4.64], R26 ;  /* 0x0000001a04001986 */ /* 0x0003e2000c101508 */
[----:B------:R-:W-:Y:S01]  /*ba70*/  ISETP.LT.AND P1, PT, R7, UR7, !P0 ;  /* 0x0000000707007c0c */ /* 0x000fe2000c721270 */
[----:B------:R-:W-:Y:S01]  /*ba80*/  VIADD R3, R11, UR6 ;  /* 0x000000060b037c36 */ /* 0x000fe20008000000 */
[----:B------:R-:W-:-:S02]  /*ba90*/  LEA.HI.X.SX32 R7, R13, R2, 0x1, P6 ;  /* 0x000000020d077211 */ /* 0x000fc400030f0eff */
[----:B------:R-:W-:Y:S01]  /*baa0*/  LEA R10, P6, R11, R0, 0x1 ;  /* 0x000000000b0a7211 */ /* 0x000fe200078c08ff */
[----:B0-----:R-:W-:Y:S01]  /*bab0*/  VIADD R9, R3, UR6 ;  /* 0x0000000603097c36 */ /* 0x001fe20008000000 */
[----:B------:R-:W-:Y:S02]  /*bac0*/  PRMT R13, R26, 0x7632, R13 ;  /* 0x000076321a0d7816 */ /* 0x000fe4000000000d */
[----:B------:R-:W-:Y:S01]  /*bad0*/  LEA.HI.X.SX32 R11, R11, R2, 0x1, P6 ;  /* 0x000000020b0b7211 */ /* 0x000fe200030f0eff */
[----:B-1----:R-:W-:Y:S01]  /*bae0*/  VIADD R5, R20, 0x3b ;  /* 0x0000003b14057836 */ /* 0x002fe20000000000 */
[----:B------:R-:W-:Y:S01]  /*baf0*/  LEA R4, P6, R3, R0, 0x1 ;  /* 0x0000000003047211 */ /* 0x000fe200078c08ff */
[----:B------:R0:W-:Y:S01]  /*bb00*/  @P5 STG.E.U16 desc[UR8][R6.64], R13 ;  /* 0x0000000d06005986 */ /* 0x0001e2000c101508 */
[----:B------:R-:W-:Y:S01]  /*bb10*/  ISETP.LT.AND P5, PT, R12, UR7, !P0 ;  /* 0x000000070c007c0c */ /* 0x000fe2000c7a1270 */
[----:B------:R-:W-:Y:S02]  /*bb20*/  VIADD R12, R20, 0x3c ;  /* 0x0000003c140c7836 */ /* 0x000fe40000000000 */
[----:B------:R1:W-:Y:S01]  /*bb30*/  @P4 STG.E.U16 desc[UR8][R10.64], R27 ;  /* 0x0000001b0a004986 */ /* 0x0003e2000c101508 */
[----:B------:R-:W-:-:S02]  /*bb40*/  ISETP.LT.AND P4, PT, R5, UR7, !P0 ;  /* 0x0000000705007c0c */ /* 0x000fc4000c781270 */
[----:B------:R-:W-:Y:S01]  /*bb50*/  LEA.HI.X.SX32 R5, R3, R2, 0x1, P6 ;  /* 0x0000000203057211 */ /* 0x000fe200030f0eff */
[C---:B------:R-:W-:Y:S01]  /*bb60*/  VIADD R3, R9.reuse, UR6 ;  /* 0x0000000609037c36 */ /* 0x040fe20008000000 */
[----:B------:R-:W-:Y:S02]  /*bb70*/  LEA R8, P6, R9, R0, 0x1 ;  /* 0x0000000009087211 */ /* 0x000fe400078c08ff */
[----:B0-----:R-:W-:Y:S02]  /*bb80*/  PRMT R7, R27, 0x7632, R7 ;  /* 0x000076321b077816 */ /* 0x001fe40000000007 */
[----:B------:R-:W-:Y:S02]  /*bb90*/  LEA.HI.X.SX32 R9, R9, R2, 0x1, P6 ;  /* 0x0000000209097211 */ /* 0x000fe400030f0eff */
[C---:B------:R-:W-:Y:S01]  /*bba0*/  LEA R6, P6, R3.reuse, R0, 0x1 ;  /* 0x0000000003067211 */ /* 0x040fe200078c08ff */
[----:B-1----:R-:W-:Y:S01]  /*bbb0*/  VIADD R11, R3, UR6 ;  /* 0x00000006030b7c36 */ /* 0x002fe20008000000 */
[----:B------:R0:W-:Y:S01]  /*bbc0*/  @P3 STG.E.U16 desc[UR8][R4.64], R7 ;  /* 0x0000000704003986 */ /* 0x0001e2000c101508 */
[----:B------:R-:W-:Y:S01]  /*bbd0*/  VIADD R10, R20, 0x3d ;  /* 0x0000003d140a7836 */ /* 0x000fe20000000000 */
[----:B------:R-:W-:Y:S01]  /*bbe0*/  ISETP.LT.AND P3, PT, R12, UR7, !P0 ;  /* 0x000000070c007c0c */ /* 0x000fe2000c761270 */
[----:B------:R-:W-:Y:S01]  /*bbf0*/  VIADD R20, R20, 0x3f ;  /* 0x0000003f14147836 */ /* 0x000fe20000000000 */
[----:B------:R1:W-:Y:S02]  /*bc00*/  @P2 STG.E.U16 desc[UR8][R8.64], R28 ;  /* 0x0000001c08002986 */ /* 0x0003e4000c101508 */
[----:B------:R-:W-:-:S02]  /*bc10*/  ISETP.LT.AND P2, PT, R10, UR7, !P0 ;  /* 0x000000070a007c0c */ /* 0x000fc4000c741270 */
[----:B0-----:R-:W-:Y:S01]  /*bc20*/  LEA.HI.X.SX32 R7, R3, R2, 0x1, P6 ;  /* 0x0000000203077211 */ /* 0x001fe200030f0eff */
[C---:B------:R-:W-:Y:S01]  /*bc30*/  VIADD R3, R11.reuse, UR6 ;  /* 0x000000060b037c36 */ /* 0x040fe20008000000 */
[----:B------:R-:W-:Y:S02]  /*bc40*/  PRMT R5, R28, 0x7632, R5 ;  /* 0x000076321c057816 */ /* 0x000fe40000000005 */
[----:B------:R-:W-:Y:S01]  /*bc50*/  LEA R10, P6, R11, R0, 0x1 ;  /* 0x000000000b0a7211 */ /* 0x000fe200078c08ff */
[----:B------:R-:W-:Y:S02]  /*bc60*/  VIADD R13, R3, UR6 ;  /* 0x00000006030d7c36 */ /* 0x000fe40008000000 */
[----:B------:R0:W-:Y:S01]  /*bc70*/  @P1 STG.E.U16 desc[UR8][R6.64], R5 ;  /* 0x0000000506001986 */ /* 0x0001e2000c101508 */
[----:B------:R-:W-:Y:S01]  /*bc80*/  LEA.HI.X.SX32 R11, R11, R2, 0x1, P6 ;  /* 0x000000020b0b7211 */ /* 0x000fe200030f0eff */
[----:B------:R-:W-:Y:S01]  /*bc90*/  VIADD R15, R13, UR6 ;  /* 0x000000060d0f7c36 */ /* 0x000fe20008000000 */
[----:B------:R-:W-:-:S02]  /*bca0*/  LEA R4, P1, R3, R0, 0x1 ;  /* 0x0000000003047211 */ /* 0x000fc400078208ff */
[----:B-1----:R-:W-:Y:S01]  /*bcb0*/  LEA R8, P6, R13, R0, 0x1 ;  /* 0x000000000d087211 */ /* 0x002fe200078c08ff */
[----:B------:R-:W-:Y:S01]  /*bcc0*/  VIADD R17, R15, UR6 ;  /* 0x000000060f117c36 */ /* 0x000fe20008000000 */
[----:B------:R1:W-:Y:S02]  /*bcd0*/  @P5 STG.E.U16 desc[UR8][R10.64], R29 ;  /* 0x0000001d0a005986 */ /* 0x0003e4000c101508 */
[----:B------:R-:W-:Y:S02]  /*bce0*/  LEA.HI.X.SX32 R9, R13, R2, 0x1, P6 ;  /* 0x000000020d097211 */ /* 0x000fe400030f0eff */
[----:B------:R-:W-:Y:S02]  /*bcf0*/  LEA R12, P6, R15, R0, 0x1 ;  /* 0x000000000f0c7211 */ /* 0x000fe400078c08ff */
[----:B0-----:R-:W-:Y:S01]  /*bd00*/  LEA.HI.X.SX32 R5, R3, R2, 0x1, P1 ;  /* 0x0000000203057211 */ /* 0x001fe200008f0eff */
[C---:B------:R-:W-:Y:S01]  /*bd10*/  VIADD R3, R17.reuse, UR6 ;  /* 0x0000000611037c36 */ /* 0x040fe20008000000 */
[----:B------:R-:W-:-:S02]  /*bd20*/  LEA R6, P1, R17, R0, 0x1 ;  /* 0x0000000011067211 */ /* 0x000fc400078208ff */
[-C--:B------:R-:W-:Y:S02]  /*bd30*/  LEA.HI.X.SX32 R13, R15, R2.reuse, 0x1, P6 ;  /* 0x000000020f0d7211 */ /* 0x080fe400030f0eff */
[----:B------:R-:W-:Y:S02]  /*bd40*/  LEA.HI.X.SX32 R7, R17, R2, 0x1, P1 ;  /* 0x0000000211077211 */ /* 0x000fe400008f0eff */
[C---:B------:R-:W-:Y:S02]  /*bd50*/  LEA R14, P6, R3.reuse, R0, 0x1 ;  /* 0x00000000030e7211 */ /* 0x040fe400078c08ff */
[----:B------:R-:W-:Y:S02]  /*bd60*/  ISETP.LT.AND P1, PT, R16, UR7, !P0 ;  /* 0x0000000710007c0c */ /* 0x000fe4000c721270 */
[----:B------:R-:W-:Y:S02]  /*bd70*/  ISETP.LT.AND P0, PT, R20, UR7, !P0 ;  /* 0x0000000714007c0c */ /* 0x000fe4000c701270 */
[----:B------:R-:W-:-:S02]  /*bd80*/  LEA.HI.X.SX32 R15, R3, R2, 0x1, P6 ;  /* 0x00000002030f7211 */ /* 0x000fc400030f0eff */
[----:B------:R-:W-:Y:S02]  /*bd90*/  PRMT R2, R29, 0x7632, R2 ;  /* 0x000076321d027816 */ /* 0x000fe40000000002 */
[----:B------:R-:W-:-:S03]  /*bda0*/  PRMT R0, R30, 0x7632, R0 ;  /* 0x000076321e007816 */ /* 0x000fc60000000000 */
[----:B------:R1:W-:Y:S04]  /*bdb0*/  @P4 STG.E.U16 desc[UR8][R4.64], R2 ;  /* 0x0000000204004986 */ /* 0x0003e8000c101508 */
[----:B------:R1:W-:Y:S04]  /*bdc0*/  @P3 STG.E.U16 desc[UR8][R8.64], R30 ;  /* 0x0000001e08003986 */ /* 0x0003e8000c101508 */
[----:B------:R1:W-:Y:S04]  /*bdd0*/  @P2 STG.E.U16 desc[UR8][R12.64], R0 ;  /* 0x000000000c002986 */ /* 0x0003e8000c101508 */
[----:B------:R1:W-:Y:S01]  /*bde0*/  @P1 STG.E.U16 desc[UR8][R6.64], R31 ;  /* 0x0000001f06001986 */ /* 0x0003e2000c101508 */
[----:B------:R-:W-:Y:S05]  /*bdf0*/  @!P0 EXIT ;  /* 0x000000000000894d */ /* 0x000fea0003800000 */
[----:B-1----:R-:W-:-:S05]  /*be00*/  PRMT R7, R31, 0x7632, R7 ;  /* 0x000076321f077816 */ /* 0x002fca0000000007 */
[----:B------:R-:W-:Y:S01]  /*be10*/  STG.E.U16 desc[UR8][R14.64], R7 ;  /* 0x000000070e007986 */ /* 0x000fe2000c101508 */
[----:B------:R-:W-:Y:S05]  /*be20*/  EXIT ;  /* 0x000000000000794d */ /* 0x000fea0003800000 */
.L_x_3:
[----:B------:R-:W-:-:S00]  /*be30*/  BRA `(.L_x_3) ;  /* 0xfffffffc00fc7947 */ /* 0x000fc0000383ffff */
[----:B------:R-:W-:-:S00]  /*be40*/  NOP ;  /* 0x0000000000007918 */ /* 0x000fc00000000000 */
        /* <DEDUP_REMOVED lines=11> */
.L_x_4:


//--------------------- .nv.shared.matmul_kernel  --------------------------
	.section	.nv.shared.matmul_kernel,"aw",@nobits
	.sectionflags	@""
	.align	16
	.zero		1024


//--------------------- .nv.shared.reserved.0     --------------------------
	.section	.nv.shared.reserved.0,"aw",@nobits
	.weak		__nv_reservedSMEM_offset_0_alias
	.size		__nv_reservedSMEM_offset_0_alias, 0, 0
	.other		__nv_reservedSMEM_offset_0_alias,@"STO_CUDA_RESERVED_SHARED STV_DEFAULT"
__nv_reservedSMEM_offset_0_alias:
	.zero		0


//--------------------- .nv.constant0.matmul_kernel --------------------------
	.section	.nv.constant0.matmul_kernel,"a",@progbits
	.sectionflags	@""
	.align	4
.nv.constant0.matmul_kernel:
	.zero		608


//--------------------- SYMBOLS --------------------------

	.type		.nv.reservedSmem.offset0,@object
	.size		.nv.reservedSmem.offset0,0x4
